	.target	sm_90a

	.elftype	@"ET_EXEC"


//--------------------- .note.nv.tkinfo           --------------------------
	.section	.note.nv.tkinfo,"",@"SHT_NOTE"
	.sectionflags	@"SHF_NOTE_NV_TKINFO"
	.tkinfo
        /*0018*/ 	.word	0x00000002
        /*0030*/ 	.string	""
        /*0030*/ 	.string	"ptxas"
        /*0030*/ 	.string	"Cuda compilation tools, release 13.0, V13.0.88"
        /*0030*/ 	.string	"Build cuda_13.0.r13.0/compiler.36424714_0"
        /*0030*/ 	.string	"-arch sm_90a -m 64 "



//--------------------- .note.nv.cuinfo           --------------------------
	.section	.note.nv.cuinfo,"",@"SHT_NOTE"
	.sectionflags	@"SHF_NOTE_NV_CUINFO"
        /*0018*/ 	.short	0x0002
        /*001a*/ 	.short	0x005a
        /*001c*/ 	.short	0x0082
	.zero		2


//--------------------- .nv.info                  --------------------------
	.section	.nv.info,"",@"SHT_CUDA_INFO"
	.align	4


	//----- nvinfo : EIATTR_REGCOUNT
	.align		4
        /*0000*/ 	.byte	0x04, 0x2f
        /*0002*/ 	.short	(.L_12 - .L_11)
	.align		4
.L_11:
        /*0004*/ 	.word	index@(_ZN7cutlass13device_kernelINS_4gemm6kernel13GemmUniversalIN4cute5tupleIJiiiiEEENS1_10collective13CollectiveMmaINS1_37MainloopSm90TmaGmmaWarpSpecializedFP8ILi22ENS5_IJNS4_1CILi1EEESB_SB_EEENS1_32KernelTmaWarpSpecializedPingpongEEENS5_IJNSA_ILi64EEENSA_ILi256EEENSA_ILi32EEEEEENS_12float_e4m3_tENS5_IJlSB_lEEESJ_SK_NS4_8TiledMMAINS4_8MMA_AtomIJNS4_4SM904GMMA31MMA_64x256x32_F32E4M3E4M3_SS_TNILNSO_7ScaleInE1ELSQ_1EEEEEENS4_6LayoutISC_NS5_IJNSA_ILi0EEESU_SU_EEEEENS5_IJNS4_10UnderscoreESX_SX_EEEEENS4_13SM90_TMA_LOADENS4_14ComposedLayoutINS4_7SwizzleILi1ELi4ELi3EEENS4_18smem_ptr_flag_bitsILi8EEENST_INS5_IJNSA_ILi8EEESH_EEENS5_IJSH_SB_EEEEEEEvNS4_8identityES10_S1A_vS1B_EENS_8epilogue10collective6detail29Sm90TmaWarpSpecializedAdapterINS1E_15DefaultEpilogueISJ_SK_SK_NS1D_6thread17LinearCombinationISJ_Li1EffLNS1I_9ScaleType4KindE0ELNS_15FloatRoundStyleE2ESJ_EENS1_15EpilogueDefaultEEEEEvvEEEEvNT_6ParamsE)
        /*0008*/ 	.word	0x000000a8


	//----- nvinfo : EIATTR_FRAME_SIZE
	.align		4
.L_12:
        /*000c*/ 	.byte	0x04, 0x11
        /*000e*/ 	.short	(.L_14 - .L_13)
	.align		4
.L_13:
        /*0010*/ 	.word	index@(_ZN7cutlass13device_kernelINS_4gemm6kernel13GemmUniversalIN4cute5tupleIJiiiiEEENS1_10collective13CollectiveMmaINS1_37MainloopSm90TmaGmmaWarpSpecializedFP8ILi22ENS5_IJNS4_1CILi1EEESB_SB_EEENS1_32KernelTmaWarpSpecializedPingpongEEENS5_IJNSA_ILi64EEENSA_ILi256EEENSA_ILi32EEEEEENS_12float_e4m3_tENS5_IJlSB_lEEESJ_SK_NS4_8TiledMMAINS4_8MMA_AtomIJNS4_4SM904GMMA31MMA_64x256x32_F32E4M3E4M3_SS_TNILNSO_7ScaleInE1ELSQ_1EEEEEENS4_6LayoutISC_NS5_IJNSA_ILi0EEESU_SU_EEEEENS5_IJNS4_10UnderscoreESX_SX_EEEEENS4_13SM90_TMA_LOADENS4_14ComposedLayoutINS4_7SwizzleILi1ELi4ELi3EEENS4_18smem_ptr_flag_bitsILi8EEENST_INS5_IJNSA_ILi8EEESH_EEENS5_IJSH_SB_EEEEEEEvNS4_8identityES10_S1A_vS1B_EENS_8epilogue10collective6detail29Sm90TmaWarpSpecializedAdapterINS1E_15DefaultEpilogueISJ_SK_SK_NS1D_6thread17LinearCombinationISJ_Li1EffLNS1I_9ScaleType4KindE0ELNS_15FloatRoundStyleE2ESJ_EENS1_15EpilogueDefaultEEEEEvvEEEEvNT_6ParamsE)
        /*0014*/ 	.word	0x00000110


	//----- nvinfo : EIATTR_MIN_STACK_SIZE
	.align		4
.L_14:
        /*0018*/ 	.byte	0x04, 0x12
        /*001a*/ 	.short	(.L_16 - .L_15)
	.align		4
.L_15:
        /*001c*/ 	.word	index@(_ZN7cutlass13device_kernelINS_4gemm6kernel13GemmUniversalIN4cute5tupleIJiiiiEEENS1_10collective13CollectiveMmaINS1_37MainloopSm90TmaGmmaWarpSpecializedFP8ILi22ENS5_IJNS4_1CILi1EEESB_SB_EEENS1_32KernelTmaWarpSpecializedPingpongEEENS5_IJNSA_ILi64EEENSA_ILi256EEENSA_ILi32EEEEEENS_12float_e4m3_tENS5_IJlSB_lEEESJ_SK_NS4_8TiledMMAINS4_8MMA_AtomIJNS4_4SM904GMMA31MMA_64x256x32_F32E4M3E4M3_SS_TNILNSO_7ScaleInE1ELSQ_1EEEEEENS4_6LayoutISC_NS5_IJNSA_ILi0EEESU_SU_EEEEENS5_IJNS4_10UnderscoreESX_SX_EEEEENS4_13SM90_TMA_LOADENS4_14ComposedLayoutINS4_7SwizzleILi1ELi4ELi3EEENS4_18smem_ptr_flag_bitsILi8EEENST_INS5_IJNSA_ILi8EEESH_EEENS5_IJSH_SB_EEEEEEEvNS4_8identityES10_S1A_vS1B_EENS_8epilogue10collective6detail29Sm90TmaWarpSpecializedAdapterINS1E_15DefaultEpilogueISJ_SK_SK_NS1D_6thread17LinearCombinationISJ_Li1EffLNS1I_9ScaleType4KindE0ELNS_15FloatRoundStyleE2ESJ_EENS1_15EpilogueDefaultEEEEEvvEEEEvNT_6ParamsE)
        /*0020*/ 	.word	0x00000110
.L_16:


//--------------------- .nv.compat                --------------------------
	.section	.nv.compat,"",@"SHT_CUDA_COMPAT_INFO"
	.align	4
        /*0000*/ 	.byte	0x02, 0x09, 0x01, 0x00, 0x02, 0x02, 0x04, 0x00, 0x02, 0x05, 0x05, 0x00, 0x03, 0x07, 0x01, 0x01
        /*0010*/ 	.byte	0x02, 0x03, 0x01, 0x00, 0x02, 0x06, 0x01, 0x00, 0x04, 0x0b, 0x08, 0x00, 0x00, 0x00, 0x00, 0x00
        /*0020*/ 	.byte	0x00, 0x00, 0x00, 0x00


//--------------------- .nv.info._ZN7cutlass13device_kernelINS_4gemm6kernel13GemmUniversalIN4cute5tupleIJiiiiEEENS1_10collective13CollectiveMmaINS1_37MainloopSm90TmaGmmaWarpSpecializedFP8ILi22ENS5_IJNS4_1CILi1EEESB_SB_EEENS1_32KernelTmaWarpSpecializedPingpongEEENS5_IJNSA_ILi64EEENSA_ILi256EEENSA_ILi32EEEEEENS_12float_e4m3_tENS5_IJlSB_lEEESJ_SK_NS4_8TiledMMAINS4_8MMA_AtomIJNS4_4SM904GMMA31MMA_64x256x32_F32E4M3E4M3_SS_TNILNSO_7ScaleInE1ELSQ_1EEEEEENS4_6LayoutISC_NS5_IJNSA_ILi0EEESU_SU_EEEEENS5_IJNS4_10UnderscoreESX_SX_EEEEENS4_13SM90_TMA_LOADENS4_14ComposedLayoutINS4_7SwizzleILi1ELi4ELi3EEENS4_18smem_ptr_flag_bitsILi8EEENST_INS5_IJNSA_ILi8EEESH_EEENS5_IJSH_SB_EEEEEEEvNS4_8identityES10_S1A_vS1B_EENS_8epilogue10collective6detail29Sm90TmaWarpSpecializedAdapterINS1E_15DefaultEpilogueISJ_SK_SK_NS1D_6thread17LinearCombinationISJ_Li1EffLNS1I_9ScaleType4KindE0ELNS_15FloatRoundStyleE2ESJ_EENS1_15EpilogueDefaultEEEEEvvEEEEvNT_6ParamsE --------------------------
	.section	.nv.info._ZN7cutlass13device_kernelINS_4gemm6kernel13GemmUniversalIN4cute5tupleIJiiiiEEENS1_10collective13CollectiveMmaINS1_37MainloopSm90TmaGmmaWarpSpecializedFP8ILi22ENS5_IJNS4_1CILi1EEESB_SB_EEENS1_32KernelTmaWarpSpecializedPingpongEEENS5_IJNSA_ILi64EEENSA_ILi256EEENSA_ILi32EEEEEENS_12float_e4m3_tENS5_IJlSB_lEEESJ_SK_NS4_8TiledMMAINS4_8MMA_AtomIJNS4_4SM904GMMA31MMA_64x256x32_F32E4M3E4M3_SS_TNILNSO_7ScaleInE1ELSQ_1EEEEEENS4_6LayoutISC_NS5_IJNSA_ILi0EEESU_SU_EEEEENS5_IJNS4_10UnderscoreESX_SX_EEEEENS4_13SM90_TMA_LOADENS4_14ComposedLayoutINS4_7SwizzleILi1ELi4ELi3EEENS4_18smem_ptr_flag_bitsILi8EEENST_INS5_IJNSA_ILi8EEESH_EEENS5_IJSH_SB_EEEEEEEvNS4_8identityES10_S1A_vS1B_EENS_8epilogue10collective6detail29Sm90TmaWarpSpecializedAdapterINS1E_15DefaultEpilogueISJ_SK_SK_NS1D_6thread17LinearCombinationISJ_Li1EffLNS1I_9ScaleType4KindE0ELNS_15FloatRoundStyleE2ESJ_EENS1_15EpilogueDefaultEEEEEvvEEEEvNT_6ParamsE,"",@"SHT_CUDA_INFO"
	.sectionflags	@""
	.align	4


	//----- nvinfo : EIATTR_CUDA_API_VERSION
	.align		4
        /*0000*/ 	.byte	0x04, 0x37
        /*0002*/ 	.short	(.L_18 - .L_17)
.L_17:
        /*0004*/ 	.word	0x00000082


	//----- nvinfo : EIATTR_KPARAM_INFO
	.align		4
.L_18:
        /*0008*/ 	.byte	0x04, 0x17
        /*000a*/ 	.short	(.L_20 - .L_19)
.L_19:
        /*000c*/ 	.word	0x00000000
        /*0010*/ 	.short	0x0000
        /*0012*/ 	.short	0x0070
        /*0014*/ 	.byte	0x00, 0xf0, 0x01, 0x10


	//----- nvinfo : EIATTR_SPARSE_MMA_MASK
	.align		4
.L_20:
        /*0018*/ 	.byte	0x03, 0x50
        /*001a*/ 	.short	0x0000


	//----- nvinfo : EIATTR_MAXREG_COUNT
	.align		4
        /*001c*/ 	.byte	0x03, 0x1b
        /*001e*/ 	.short	0x00a8


	//----- nvinfo : EIATTR_NUM_BARRIERS
	.align		4
        /*0020*/ 	.byte	0x02, 0x4c
        /*0022*/ 	.byte	0x01
	.zero		1


	//----- nvinfo : EIATTR_ANNOTATIONS
	.align		4
        /*0024*/ 	.byte	0x04, 0x55
        /*0026*/ 	.short	(.L_22 - .L_21)


	//   ....[0]....
.L_21:
        /*0028*/ 	.word	0x00000001
        /*002c*/ 	.byte	0xc0, 0x0d, 0x00, 0x00, 0x01, 0x00, 0x00, 0x00, 0xf0, 0x0d, 0x00, 0x00, 0x01, 0x00, 0x00, 0x00
        /* <DEDUP_REMOVED lines=206> */
        /*0d1c*/ 	.byte	0x20, 0x0b, 0x01, 0x00


	//----- nvinfo : EIATTR_MERCURY_ISA_VERSION
	.align		4
.L_22:
        /*0d20*/ 	.byte	0x03, 0x5f
        /*0d22*/ 	.short	0x0101


	//----- nvinfo : EIATTR_INT_WARP_WIDE_INSTR_OFFSETS
	.align		4
        /*0d24*/ 	.byte	0x04, 0x31
        /*0d26*/ 	.short	(.L_24 - .L_23)


	//   ....[0]....
.L_23:
        /*0d28*/ 	.word	0x00000720


	//   ....[1]....
        /*0d2c*/ 	.word	0x00000730


	//   ....[2]....
        /*0d30*/ 	.word	0x000007a0


	//   ....[3]....
        /*0d34*/ 	.word	0x000007b0


	//   ....[4]....
        /*0d38*/ 	.word	0x000007c0


	//   ....[5]....
        /*0d3c*/ 	.word	0x000007e0


	//   ....[6]....
        /*0d40*/ 	.word	0x00000840


	//   ....[7]....
        /*0d44*/ 	.word	0x00000860


	//----- nvinfo : EIATTR_COOP_GROUP_MASK_REGIDS
	.align		4
.L_24:
        /*0d48*/ 	.byte	0x04, 0x29
        /*0d4a*/ 	.short	(.L_26 - .L_25)


	//   ....[0]....
.L_25:
        /*0d4c*/ 	.word	0xffffffff


	//   ....[1]....
        /*0d50*/ 	.word	0xffffffff


	//   ....[2]....
        /*0d54*/ 	.word	0xffffffff


	//   ....[3]....
        /*0d58*/ 	.word	0xffffffff


	//   ....[4]....
        /*0d5c*/ 	.word	0xffffffff


	//   ....[5]....
        /*0d60*/ 	.word	0xffffffff


	//----- nvinfo : EIATTR_COOP_GROUP_INSTR_OFFSETS
	.align		4
.L_26:
        /*0d64*/ 	.byte	0x04, 0x28
        /*0d66*/ 	.short	(.L_28 - .L_27)


	//   ....[0]....
.L_27:
        /*0d68*/ 	.word	0x00000060


	//   ....[1]....
        /*0d6c*/ 	.word	0x00000090


	//   ....[2]....
        /*0d70*/ 	.word	0x00000190


	//   ....[3]....
        /*0d74*/ 	.word	0x00000610


	//   ....[4]....
        /*0d78*/ 	.word	0x00000650


	//   ....[5]....
        /*0d7c*/ 	.word	0x00000690


	//----- nvinfo : EIATTR_REG_RECONFIG
	.align		4
.L_28:
        /*0d80*/ 	.byte	0x01, 0x54
	.zero		2


	//----- nvinfo : EIATTR_MBARRIER_INSTR_OFFSETS
	.align		4
        /*0d84*/ 	.byte	0x04, 0x39
        /*0d86*/ 	.short	(.L_30 - .L_29)


	//   ....[0]....
.L_29:
        /*0d88*/ 	.word	0x00000330
        /*0d8c*/ 	.word	0x000000ff
        /*0d90*/ 	.word	0x00000000
        /*0d94*/ 	.short	0x0100
        /*0d96*/ 	.byte	0x07
	.zero		1


	//   ....[1]....
        /*0d98*/ 	.word	0x00000340
        /*0d9c*/ 	.word	0x000000ff
        /*0da0*/ 	.word	0x000000b0
        /*0da4*/ 	.short	0x0100
        /*0da6*/ 	.byte	0x07
	.zero		1


	//   ....[2]....
        /*0da8*/ 	.word	0x00000350
        /*0dac*/ 	.word	0x000000ff
        /*0db0*/ 	.word	0x00000008
        /*0db4*/ 	.short	0x0100
        /*0db6*/ 	.byte	0x07
	.zero		1


	//   ....[3]....
        /*0db8*/ 	.word	0x00000360
        /*0dbc*/ 	.word	0x000000ff
        /*0dc0*/ 	.word	0x000000b8
        /*0dc4*/ 	.short	0x0100
        /*0dc6*/ 	.byte	0x07
	.zero		1


	//   ....[4]....
        /*0dc8*/ 	.word	0x00000370
        /*0dcc*/ 	.word	0x000000ff
        /*0dd0*/ 	.word	0x00000010
        /*0dd4*/ 	.short	0x0100
        /*0dd6*/ 	.byte	0x07
	.zero		1


	//   ....[5]....
        /*0dd8*/ 	.word	0x00000380
        /*0ddc*/ 	.word	0x000000ff
        /*0de0*/ 	.word	0x000000c0
        /*0de4*/ 	.short	0x0100
        /*0de6*/ 	.byte	0x07
	.zero		1


	//   ....[6]....
        /*0de8*/ 	.word	0x00000390
        /*0dec*/ 	.word	0x000000ff
        /*0df0*/ 	.word	0x00000018
        /*0df4*/ 	.short	0x0100
        /*0df6*/ 	.byte	0x07
	.zero		1


	//   ....[7]....
        /*0df8*/ 	.word	0x000003a0
        /*0dfc*/ 	.word	0x000000ff
        /*0e00*/ 	.word	0x000000c8
        /*0e04*/ 	.short	0x0100
        /*0e06*/ 	.byte	0x07
	.zero		1


	//   ....[8]....
        /*0e08*/ 	.word	0x000003b0
        /*0e0c*/ 	.word	0x000000ff
        /*0e10*/ 	.word	0x00000020
        /*0e14*/ 	.short	0x0100
        /*0e16*/ 	.byte	0x07
	.zero		1


	//   ....[9]....
        /*0e18*/ 	.word	0x000003c0
        /*0e1c*/ 	.word	0x000000ff
        /*0e20*/ 	.word	0x000000d0
        /*0e24*/ 	.short	0x0100
        /*0e26*/ 	.byte	0x07
	.zero		1


	//   ....[10]....
        /*0e28*/ 	.word	0x000003d0
        /*0e2c*/ 	.word	0x000000ff
        /*0e30*/ 	.word	0x00000028
        /*0e34*/ 	.short	0x0100
        /*0e36*/ 	.byte	0x07
	.zero		1


	//   ....[11]....
        /*0e38*/ 	.word	0x000003e0
        /*0e3c*/ 	.word	0x000000ff
        /*0e40*/ 	.word	0x000000d8
        /*0e44*/ 	.short	0x0100
        /*0e46*/ 	.byte	0x07
	.zero		1


	//   ....[12]....
        /*0e48*/ 	.word	0x000003f0
        /*0e4c*/ 	.word	0x000000ff
        /*0e50*/ 	.word	0x00000030
        /*0e54*/ 	.short	0x0100
        /*0e56*/ 	.byte	0x07
	.zero		1


	//   ....[13]....
        /*0e58*/ 	.word	0x00000400
        /*0e5c*/ 	.word	0x000000ff
        /*0e60*/ 	.word	0x000000e0
        /*0e64*/ 	.short	0x0100
        /*0e66*/ 	.byte	0x07
	.zero		1


	//   ....[14]....
        /*0e68*/ 	.word	0x00000410
        /*0e6c*/ 	.word	0x000000ff
        /*0e70*/ 	.word	0x00000038
        /*0e74*/ 	.short	0x0100
        /*0e76*/ 	.byte	0x07
	.zero		1


	//   ....[15]....
        /*0e78*/ 	.word	0x00000420
        /*0e7c*/ 	.word	0x000000ff
        /*0e80*/ 	.word	0x000000e8
        /*0e84*/ 	.short	0x0100
        /*0e86*/ 	.byte	0x07
	.zero		1


	//   ....[16]....
        /*0e88*/ 	.word	0x00000430
        /*0e8c*/ 	.word	0x000000ff
        /*0e90*/ 	.word	0x00000040
        /*0e94*/ 	.short	0x0100
        /*0e96*/ 	.byte	0x07
	.zero		1


	//   ....[17]....
        /*0e98*/ 	.word	0x00000440
        /*0e9c*/ 	.word	0x000000ff
        /*0ea0*/ 	.word	0x000000f0
        /*0ea4*/ 	.short	0x0100
        /*0ea6*/ 	.byte	0x07
	.zero		1


	//   ....[18]....
        /*0ea8*/ 	.word	0x00000450
        /*0eac*/ 	.word	0x000000ff
        /*0eb0*/ 	.word	0x00000048
        /*0eb4*/ 	.short	0x0100
        /*0eb6*/ 	.byte	0x07
	.zero		1


	//   ....[19]....
        /*0eb8*/ 	.word	0x00000460
        /*0ebc*/ 	.word	0x000000ff
        /*0ec0*/ 	.word	0x000000f8
        /*0ec4*/ 	.short	0x0100
        /*0ec6*/ 	.byte	0x07
	.zero		1


	//   ....[20]....
        /*0ec8*/ 	.word	0x00000470
        /*0ecc*/ 	.word	0x000000ff
        /*0ed0*/ 	.word	0x00000050
        /*0ed4*/ 	.short	0x0100
        /*0ed6*/ 	.byte	0x07
	.zero		1


	//   ....[21]....
        /*0ed8*/ 	.word	0x00000480
        /*0edc*/ 	.word	0x000000ff
        /*0ee0*/ 	.word	0x00000100
        /*0ee4*/ 	.short	0x0100
        /*0ee6*/ 	.byte	0x07
	.zero		1


	//   ....[22]....
        /*0ee8*/ 	.word	0x00000490
        /*0eec*/ 	.word	0x000000ff
        /*0ef0*/ 	.word	0x00000058
        /*0ef4*/ 	.short	0x0100
        /*0ef6*/ 	.byte	0x07
	.zero		1


	//   ....[23]....
        /*0ef8*/ 	.word	0x000004a0
        /*0efc*/ 	.word	0x000000ff
        /*0f00*/ 	.word	0x00000108
        /*0f04*/ 	.short	0x0100
        /*0f06*/ 	.byte	0x07
	.zero		1


	//   ....[24]....
        /*0f08*/ 	.word	0x000004b0
        /*0f0c*/ 	.word	0x000000ff
        /*0f10*/ 	.word	0x00000060
        /*0f14*/ 	.short	0x0100
        /*0f16*/ 	.byte	0x07
	.zero		1


	//   ....[25]....
        /*0f18*/ 	.word	0x000004c0
        /*0f1c*/ 	.word	0x000000ff
        /*0f20*/ 	.word	0x00000110
        /*0f24*/ 	.short	0x0100
        /*0f26*/ 	.byte	0x07
	.zero		1


	//   ....[26]....
        /*0f28*/ 	.word	0x000004d0
        /*0f2c*/ 	.word	0x000000ff
        /*0f30*/ 	.word	0x00000068
        /*0f34*/ 	.short	0x0100
        /*0f36*/ 	.byte	0x07
	.zero		1


	//   ....[27]....
        /*0f38*/ 	.word	0x000004e0
        /*0f3c*/ 	.word	0x000000ff
        /*0f40*/ 	.word	0x00000118
        /*0f44*/ 	.short	0x0100
        /*0f46*/ 	.byte	0x07
	.zero		1


	//   ....[28]....
        /*0f48*/ 	.word	0x000004f0
        /*0f4c*/ 	.word	0x000000ff
        /*0f50*/ 	.word	0x00000070
        /*0f54*/ 	.short	0x0100
        /*0f56*/ 	.byte	0x07
	.zero		1


	//   ....[29]....
        /*0f58*/ 	.word	0x00000500
        /*0f5c*/ 	.word	0x000000ff
        /*0f60*/ 	.word	0x00000120
        /*0f64*/ 	.short	0x0100
        /*0f66*/ 	.byte	0x07
	.zero		1


	//   ....[30]....
        /*0f68*/ 	.word	0x00000510
        /*0f6c*/ 	.word	0x000000ff
        /*0f70*/ 	.word	0x00000078
        /*0f74*/ 	.short	0x0100
        /*0f76*/ 	.byte	0x07
	.zero		1


	//   ....[31]....
        /*0f78*/ 	.word	0x00000520
        /*0f7c*/ 	.word	0x000000ff
        /*0f80*/ 	.word	0x00000128
        /*0f84*/ 	.short	0x0100
        /*0f86*/ 	.byte	0x07
	.zero		1


	//   ....[32]....
        /*0f88*/ 	.word	0x00000530
        /*0f8c*/ 	.word	0x000000ff
        /*0f90*/ 	.word	0x00000080
        /*0f94*/ 	.short	0x0100
        /*0f96*/ 	.byte	0x07
	.zero		1


	//   ....[33]....
        /*0f98*/ 	.word	0x00000540
        /*0f9c*/ 	.word	0x000000ff
        /*0fa0*/ 	.word	0x00000130
        /*0fa4*/ 	.short	0x0100
        /*0fa6*/ 	.byte	0x07
	.zero		1


	//   ....[34]....
        /*0fa8*/ 	.word	0x00000550
        /*0fac*/ 	.word	0x000000ff
        /*0fb0*/ 	.word	0x00000088
        /*0fb4*/ 	.short	0x0100
        /*0fb6*/ 	.byte	0x07
	.zero		1


	//   ....[35]....
        /*0fb8*/ 	.word	0x00000560
        /*0fbc*/ 	.word	0x000000ff
        /*0fc0*/ 	.word	0x00000138
        /*0fc4*/ 	.short	0x0100
        /*0fc6*/ 	.byte	0x07
	.zero		1


	//   ....[36]....
        /*0fc8*/ 	.word	0x00000570
        /*0fcc*/ 	.word	0x000000ff
        /*0fd0*/ 	.word	0x00000090
        /*0fd4*/ 	.short	0x0100
        /*0fd6*/ 	.byte	0x07
	.zero		1


	//   ....[37]....
        /*0fd8*/ 	.word	0x00000580
        /*0fdc*/ 	.word	0x000000ff
        /*0fe0*/ 	.word	0x00000140
        /*0fe4*/ 	.short	0x0100
        /*0fe6*/ 	.byte	0x07
	.zero		1


	//   ....[38]....
        /*0fe8*/ 	.word	0x00000590
        /*0fec*/ 	.word	0x000000ff
        /*0ff0*/ 	.word	0x00000098
        /*0ff4*/ 	.short	0x0100
        /*0ff6*/ 	.byte	0x07
	.zero		1


	//   ....[39]....
        /*0ff8*/ 	.word	0x000005a0
        /*0ffc*/ 	.word	0x000000ff
        /*1000*/ 	.word	0x00000148
        /*1004*/ 	.short	0x0100
        /*1006*/ 	.byte	0x07
	.zero		1


	//   ....[40]....
        /*1008*/ 	.word	0x000005b0
        /*100c*/ 	.word	0x000000ff
        /*1010*/ 	.word	0x000000a0
        /*1014*/ 	.short	0x0100
        /*1016*/ 	.byte	0x07
	.zero		1


	//   ....[41]....
        /*1018*/ 	.word	0x000005c0
        /*101c*/ 	.word	0x000000ff
        /*1020*/ 	.word	0x00000150
        /*1024*/ 	.short	0x0100
        /*1026*/ 	.byte	0x07
	.zero		1


	//   ....[42]....
        /*1028*/ 	.word	0x000005d0
        /*102c*/ 	.word	0x000000ff
        /*1030*/ 	.word	0x000000a8
        /*1034*/ 	.short	0x0100
        /*1036*/ 	.byte	0x07
	.zero		1


	//   ....[43]....
        /*1038*/ 	.word	0x000005e0
        /*103c*/ 	.word	0x000000ff
        /*1040*/ 	.word	0x00000158
        /*1044*/ 	.short	0x0100
        /*1046*/ 	.byte	0x07
	.zero		1


	//   ....[44]....
        /*1048*/ 	.word	0x00000880
        /*104c*/ 	.word	0x000000ff
        /*1050*/ 	.word	0x00000190
        /*1054*/ 	.short	0x0100
        /*1056*/ 	.byte	0x07
	.zero		1


	//   ....[45]....
        /*1058*/ 	.word	0x00000890
        /*105c*/ 	.word	0x000000ff
        /*1060*/ 	.word	0x00000198
        /*1064*/ 	.short	0x0100
        /*1066*/ 	.byte	0x07
	.zero		1


	//   ....[46]....
        /*1068*/ 	.word	0x000008d0
        /*106c*/ 	.word	0x000000ff
        /*1070*/ 	.word	0x00000170
        /*1074*/ 	.short	0x0100
        /*1076*/ 	.byte	0x0a
	.zero		1


	//   ....[47]....
        /*1078*/ 	.word	0x000008f0
        /*107c*/ 	.word	0x000000ff
        /*1080*/ 	.word	0x00000178
        /*1084*/ 	.short	0x0100
        /*1086*/ 	.byte	0x0a
	.zero		1


	//   ....[48]....
        /*1088*/ 	.word	0x00000900
        /*108c*/ 	.word	0x000000ff
        /*1090*/ 	.word	0x00000180
        /*1094*/ 	.short	0x0100
        /*1096*/ 	.byte	0x0a
	.zero		1


	//   ....[49]....
        /*1098*/ 	.word	0x00000910
        /*109c*/ 	.word	0x000000ff
        /*10a0*/ 	.word	0x00000188
        /*10a4*/ 	.short	0x0100
        /*10a6*/ 	.byte	0x0a
	.zero		1


	//   ....[50]....
        /*10a8*/ 	.word	0x000017f0
        /*10ac*/ 	.word	0x000000ff
        /*10b0*/ 	.word	0xfffffff8
        /*10b4*/ 	.short	0x010a
        /*10b6*/ 	.byte	0x11
	.zero		1


	//   ....[51]....
        /*10b8*/ 	.word	0x000021d0
        /*10bc*/ 	.word	0x000000ff
        /*10c0*/ 	.word	0x00000000
        /*10c4*/ 	.short	0x010a
        /*10c6*/ 	.byte	0x06
	.zero		1


	//   ....[52]....
        /*10c8*/ 	.word	0x00002210
        /*10cc*/ 	.word	0x000000ff
        /*10d0*/ 	.word	0x00000000
        /*10d4*/ 	.short	0x010a
        /*10d6*/ 	.byte	0x06
	.zero		1


	//   ....[53]....
        /*10d8*/ 	.word	0x000033a0
        /*10dc*/ 	.word	0x000000ff
        /*10e0*/ 	.word	0x00000000
        /*10e4*/ 	.short	0x010a
        /*10e6*/ 	.byte	0x09
	.zero		1


	//   ....[54]....
        /*10e8*/ 	.word	0x000033e0
        /*10ec*/ 	.word	0x000000ff
        /*10f0*/ 	.word	0x00000000
        /*10f4*/ 	.short	0x010a
        /*10f6*/ 	.byte	0x09
	.zero		1


	//   ....[55]....
        /*10f8*/ 	.word	0x000043e0
        /*10fc*/ 	.word	0x000000ff
        /*1100*/ 	.word	0x00000000
        /*1104*/ 	.short	0x0101
        /*1106*/ 	.byte	0x08
	.zero		1


	//   ....[56]....
        /*1108*/ 	.word	0x00005490
        /*110c*/ 	.word	0x000000e3
        /*1110*/ 	.word	0x00000000
        /*1114*/ 	.short	0x0101
        /*1116*/ 	.byte	0x1d
	.zero		1


	//   ....[57]....
        /*1118*/ 	.word	0x000055b0
        /*111c*/ 	.word	0x000000ff
        /*1120*/ 	.word	0x00000000
        /*1124*/ 	.short	0x0101
        /*1126*/ 	.byte	0x08
	.zero		1


	//   ....[58]....
        /*1128*/ 	.word	0x00005660
        /*112c*/ 	.word	0x000000ff
        /*1130*/ 	.word	0x00000008
        /*1134*/ 	.short	0x010a
        /*1136*/ 	.byte	0x11
	.zero		1


	//   ....[59]....
        /*1138*/ 	.word	0x0000e850
        /*113c*/ 	.word	0x00000003
        /*1140*/ 	.word	0x00000000
        /*1144*/ 	.short	0x0101
        /*1146*/ 	.byte	0x1d
	.zero		1


	//   ....[60]....
        /*1148*/ 	.word	0x0000f250
        /*114c*/ 	.word	0x0000000b
        /*1150*/ 	.word	0x000000b0
        /*1154*/ 	.short	0x010a
        /*1156*/ 	.byte	0x3f
	.zero		1


	//   ....[61]....
        /*1158*/ 	.word	0x0000f600
        /*115c*/ 	.word	0x00000004
        /*1160*/ 	.word	0x00000198
        /*1164*/ 	.short	0x0101
        /*1166*/ 	.byte	0x3f
	.zero		1


	//   ....[62]....
        /*1168*/ 	.word	0x0000fdf0
        /*116c*/ 	.word	0x00000007
        /*1170*/ 	.word	0x00000000
        /*1174*/ 	.short	0x010a
        /*1176*/ 	.byte	0x3f
	.zero		1


	//   ....[63]....
        /*1178*/ 	.word	0x0000fe70
        /*117c*/ 	.word	0x00000009
        /*1180*/ 	.word	0x00000000
        /*1184*/ 	.short	0x010a
        /*1186*/ 	.byte	0x3f
	.zero		1


	//   ....[64]....
        /*1188*/ 	.word	0x0000ff00
        /*118c*/ 	.word	0x00000006
        /*1190*/ 	.word	0x00000000
        /*1194*/ 	.short	0x010a
        /*1196*/ 	.byte	0x3f
	.zero		1


	//   ....[65]....
        /*1198*/ 	.word	0x0000ff90
        /*119c*/ 	.word	0x00000009
        /*11a0*/ 	.word	0x00000000
        /*11a4*/ 	.short	0x010a
        /*11a6*/ 	.byte	0x3f
	.zero		1


	//   ....[66]....
        /*11a8*/ 	.word	0x00010020
        /*11ac*/ 	.word	0x00000006
        /*11b0*/ 	.word	0x00000000
        /*11b4*/ 	.short	0x010a
        /*11b6*/ 	.byte	0x3f
	.zero		1


	//   ....[67]....
        /*11b8*/ 	.word	0x000100b0
        /*11bc*/ 	.word	0x00000009
        /*11c0*/ 	.word	0x00000000
        /*11c4*/ 	.short	0x010a
        /*11c6*/ 	.byte	0x3f
	.zero		1


	//   ....[68]....
        /*11c8*/ 	.word	0x00010140
        /*11cc*/ 	.word	0x00000006
        /*11d0*/ 	.word	0x00000000
        /*11d4*/ 	.short	0x010a
        /*11d6*/ 	.byte	0x3f
	.zero		1


	//   ....[69]....
        /*11d8*/ 	.word	0x000101d0
        /*11dc*/ 	.word	0x00000009
        /*11e0*/ 	.word	0x00000000
        /*11e4*/ 	.short	0x010a
        /*11e6*/ 	.byte	0x3f
	.zero		1


	//   ....[70]....
        /*11e8*/ 	.word	0x00010260
        /*11ec*/ 	.word	0x00000006
        /*11f0*/ 	.word	0x00000000
        /*11f4*/ 	.short	0x010a
        /*11f6*/ 	.byte	0x3f
	.zero		1


	//   ....[71]....
        /*11f8*/ 	.word	0x000102f0
        /*11fc*/ 	.word	0x00000009
        /*1200*/ 	.word	0x00000000
        /*1204*/ 	.short	0x010a
        /*1206*/ 	.byte	0x3f
	.zero		1


	//   ....[72]....
        /*1208*/ 	.word	0x00010380
        /*120c*/ 	.word	0x00000006
        /*1210*/ 	.word	0x00000000
        /*1214*/ 	.short	0x010a
        /*1216*/ 	.byte	0x3f
	.zero		1


	//   ....[73]....
        /*1218*/ 	.word	0x00010410
        /*121c*/ 	.word	0x00000009
        /*1220*/ 	.word	0x00000000
        /*1224*/ 	.short	0x010a
        /*1226*/ 	.byte	0x3f
	.zero		1


	//   ....[74]....
        /*1228*/ 	.word	0x000104a0
        /*122c*/ 	.word	0x00000006
        /*1230*/ 	.word	0x00000000
        /*1234*/ 	.short	0x010a
        /*1236*/ 	.byte	0x3f
	.zero		1


	//   ....[75]....
        /*1238*/ 	.word	0x00010530
        /*123c*/ 	.word	0x00000009
        /*1240*/ 	.word	0x00000000
        /*1244*/ 	.short	0x010a
        /*1246*/ 	.byte	0x3f
	.zero		1


	//   ....[76]....
        /*1248*/ 	.word	0x000105c0
        /*124c*/ 	.word	0x00000006
        /*1250*/ 	.word	0x00000000
        /*1254*/ 	.short	0x010a
        /*1256*/ 	.byte	0x3f
	.zero		1


	//   ....[77]....
        /*1258*/ 	.word	0x00010650
        /*125c*/ 	.word	0x00000009
        /*1260*/ 	.word	0x00000000
        /*1264*/ 	.short	0x010a
        /*1266*/ 	.byte	0x3f
	.zero		1


	//   ....[78]....
        /*1268*/ 	.word	0x000106e0
        /*126c*/ 	.word	0x00000006
        /*1270*/ 	.word	0x00000000
        /*1274*/ 	.short	0x010a
        /*1276*/ 	.byte	0x3f
	.zero		1


	//   ....[79]....
        /*1278*/ 	.word	0x00010770
        /*127c*/ 	.word	0x00000009
        /*1280*/ 	.word	0x00000000
        /*1284*/ 	.short	0x010a
        /*1286*/ 	.byte	0x3f
	.zero		1


	//   ....[80]....
        /*1288*/ 	.word	0x00010800
        /*128c*/ 	.word	0x00000006
        /*1290*/ 	.word	0x00000000
        /*1294*/ 	.short	0x010a
        /*1296*/ 	.byte	0x3f
	.zero		1


	//   ....[81]....
        /*1298*/ 	.word	0x00010890
        /*129c*/ 	.word	0x00000009
        /*12a0*/ 	.word	0x00000000
        /*12a4*/ 	.short	0x010a
        /*12a6*/ 	.byte	0x3f
	.zero		1


	//   ....[82]....
        /*12a8*/ 	.word	0x00010920
        /*12ac*/ 	.word	0x00000006
        /*12b0*/ 	.word	0x00000000
        /*12b4*/ 	.short	0x010a
        /*12b6*/ 	.byte	0x3f
	.zero		1


	//   ....[83]....
        /*12b8*/ 	.word	0x000109b0
        /*12bc*/ 	.word	0x00000003
        /*12c0*/ 	.word	0x00000000
        /*12c4*/ 	.short	0x010a
        /*12c6*/ 	.byte	0x3f
	.zero		1


	//   ....[84]....
        /*12c8*/ 	.word	0x00010a20
        /*12cc*/ 	.word	0x00000003
        /*12d0*/ 	.word	0xfffffff8
        /*12d4*/ 	.short	0x010a
        /*12d6*/ 	.byte	0x3f
	.zero		1


	//   ....[85]....
        /*12d8*/ 	.word	0x00010a80
        /*12dc*/ 	.word	0x00000003
        /*12e0*/ 	.word	0x00000000
        /*12e4*/ 	.short	0x010a
        /*12e6*/ 	.byte	0x3f
	.zero		1


	//   ....[86]....
        /*12e8*/ 	.word	0x00010af0
        /*12ec*/ 	.word	0x00000000
        /*12f0*/ 	.word	0x00000000
        /*12f4*/ 	.short	0x010a
        /*12f6*/ 	.byte	0x3f
	.zero		1


	//   ....[87]....
        /*12f8*/ 	.word	0x00010b60
        /*12fc*/ 	.word	0x00000019
        /*1300*/ 	.word	0x00000008
        /*1304*/ 	.short	0x010a
        /*1306*/ 	.byte	0x3f
	.zero		1


	//   ....[88]....
        /*1308*/ 	.word	0x00010c30
        /*130c*/ 	.word	0x0000000b
        /*1310*/ 	.word	0x000000b0
        /*1314*/ 	.short	0x010a
        /*1316*/ 	.byte	0x3f
	.zero		1


	//   ....[89]....
        /*1318*/ 	.word	0x00010d10
        /*131c*/ 	.word	0x00000007
        /*1320*/ 	.word	0x00000000
        /*1324*/ 	.short	0x010a
        /*1326*/ 	.byte	0x3f
	.zero		1


	//   ....[90]....
        /*1328*/ 	.word	0x00010d60
        /*132c*/ 	.word	0x00000009
        /*1330*/ 	.word	0x00000000
        /*1334*/ 	.short	0x010a
        /*1336*/ 	.byte	0x3f
	.zero		1


	//   ....[91]....
        /*1338*/ 	.word	0x00010db0
        /*133c*/ 	.word	0x00000006
        /*1340*/ 	.word	0x00000000
        /*1344*/ 	.short	0x010a
        /*1346*/ 	.byte	0x3f
	.zero		1


	//   ....[92]....
        /*1348*/ 	.word	0x00010e00
        /*134c*/ 	.word	0x00000009
        /*1350*/ 	.word	0x00000000
        /*1354*/ 	.short	0x010a
        /*1356*/ 	.byte	0x3f
	.zero		1


	//   ....[93]....
        /*1358*/ 	.word	0x00010e50
        /*135c*/ 	.word	0x00000006
        /*1360*/ 	.word	0x00000000
        /*1364*/ 	.short	0x010a
        /*1366*/ 	.byte	0x3f
	.zero		1


	//   ....[94]....
        /*1368*/ 	.word	0x00010ea0
        /*136c*/ 	.word	0x00000009
        /*1370*/ 	.word	0x00000000
        /*1374*/ 	.short	0x010a
        /*1376*/ 	.byte	0x3f
	.zero		1


	//   ....[95]....
        /*1378*/ 	.word	0x00010ef0
        /*137c*/ 	.word	0x00000006
        /*1380*/ 	.word	0x00000000
        /*1384*/ 	.short	0x010a
        /*1386*/ 	.byte	0x3f
	.zero		1


	//   ....[96]....
        /*1388*/ 	.word	0x00010f40
        /*138c*/ 	.word	0x00000009
        /*1390*/ 	.word	0x00000000
        /*1394*/ 	.short	0x010a
        /*1396*/ 	.byte	0x3f
	.zero		1


	//   ....[97]....
        /*1398*/ 	.word	0x00010f90
        /*139c*/ 	.word	0x00000006
        /*13a0*/ 	.word	0x00000000
        /*13a4*/ 	.short	0x010a
        /*13a6*/ 	.byte	0x3f
	.zero		1


	//   ....[98]....
        /*13a8*/ 	.word	0x00010fe0
        /*13ac*/ 	.word	0x00000009
        /*13b0*/ 	.word	0x00000000
        /*13b4*/ 	.short	0x010a
        /*13b6*/ 	.byte	0x3f
	.zero		1


	//   ....[99]....
        /*13b8*/ 	.word	0x00011030
        /*13bc*/ 	.word	0x00000006
        /*13c0*/ 	.word	0x00000000
        /*13c4*/ 	.short	0x010a
        /*13c6*/ 	.byte	0x3f
	.zero		1


	//   ....[100]....
        /*13c8*/ 	.word	0x00011080
        /*13cc*/ 	.word	0x00000009
        /*13d0*/ 	.word	0x00000000
        /*13d4*/ 	.short	0x010a
        /*13d6*/ 	.byte	0x3f
	.zero		1


	//   ....[101]....
        /*13d8*/ 	.word	0x000110d0
        /*13dc*/ 	.word	0x00000006
        /*13e0*/ 	.word	0x00000000
        /*13e4*/ 	.short	0x010a
        /*13e6*/ 	.byte	0x3f
	.zero		1


	//   ....[102]....
        /*13e8*/ 	.word	0x00011120
        /*13ec*/ 	.word	0x00000009
        /*13f0*/ 	.word	0x00000000
        /*13f4*/ 	.short	0x010a
        /*13f6*/ 	.byte	0x3f
	.zero		1


	//   ....[103]....
        /*13f8*/ 	.word	0x00011170
        /*13fc*/ 	.word	0x00000006
        /*1400*/ 	.word	0x00000000
        /*1404*/ 	.short	0x010a
        /*1406*/ 	.byte	0x3f
	.zero		1


	//   ....[104]....
        /*1408*/ 	.word	0x000111c0
        /*140c*/ 	.word	0x00000009
        /*1410*/ 	.word	0x00000000
        /*1414*/ 	.short	0x010a
        /*1416*/ 	.byte	0x3f
	.zero		1


	//   ....[105]....
        /*1418*/ 	.word	0x00011210
        /*141c*/ 	.word	0x00000006
        /*1420*/ 	.word	0x00000000
        /*1424*/ 	.short	0x010a
        /*1426*/ 	.byte	0x3f
	.zero		1


	//   ....[106]....
        /*1428*/ 	.word	0x00011260
        /*142c*/ 	.word	0x00000009
        /*1430*/ 	.word	0x00000000
        /*1434*/ 	.short	0x010a
        /*1436*/ 	.byte	0x3f
	.zero		1


	//   ....[107]....
        /*1438*/ 	.word	0x000112b0
        /*143c*/ 	.word	0x00000006
        /*1440*/ 	.word	0x00000000
        /*1444*/ 	.short	0x010a
        /*1446*/ 	.byte	0x3f
	.zero		1


	//   ....[108]....
        /*1448*/ 	.word	0x00011300
        /*144c*/ 	.word	0x00000009
        /*1450*/ 	.word	0x00000000
        /*1454*/ 	.short	0x010a
        /*1456*/ 	.byte	0x3f
	.zero		1


	//   ....[109]....
        /*1458*/ 	.word	0x00011350
        /*145c*/ 	.word	0x00000006
        /*1460*/ 	.word	0x00000000
        /*1464*/ 	.short	0x010a
        /*1466*/ 	.byte	0x3f
	.zero		1


	//----- nvinfo : EIATTR_NUM_MBARRIERS
	.align		4
.L_30:
        /*1468*/ 	.byte	0x03, 0x38
        /*146a*/ 	.short	0x0032


	//----- nvinfo : EIATTR_EXIT_INSTR_OFFSETS
	.align		4
        /*146c*/ 	.byte	0x04, 0x1c
        /*146e*/ 	.short	(.L_32 - .L_31)


	//   ....[0]....
.L_31:
        /*1470*/ 	.word	0x00001520


	//   ....[1]....
        /*1474*/ 	.word	0x00001580


	//   ....[2]....
        /*1478*/ 	.word	0x0000ef60


	//   ....[3]....
        /*147c*/ 	.word	0x0000ef90


	//   ....[4]....
        /*1480*/ 	.word	0x00010a00


	//----- nvinfo : EIATTR_MAX_THREADS
	.align		4
.L_32:
        /*1484*/ 	.byte	0x04, 0x05
        /*1486*/ 	.short	(.L_34 - .L_33)
.L_33:
        /*1488*/ 	.word	0x00000180
        /*148c*/ 	.word	0x00000001
        /*1490*/ 	.word	0x00000001


	//----- nvinfo : EIATTR_CRS_STACK_SIZE
	.align		4
.L_34:
        /*1494*/ 	.byte	0x04, 0x1e
        /*1496*/ 	.short	(.L_36 - .L_35)
.L_35:
        /*1498*/ 	.word	0x00000000


	//----- nvinfo : EIATTR_CBANK_PARAM_SIZE
	.align		4
.L_36:
        /*149c*/ 	.byte	0x03, 0x19
        /*149e*/ 	.short	0x0470


	//----- nvinfo : EIATTR_PARAM_CBANK
	.align		4
        /*14a0*/ 	.byte	0x04, 0x0a
        /*14a2*/ 	.short	(.L_38 - .L_37)
	.align		4
.L_37:
        /*14a4*/ 	.word	index@(.nv.constant0._ZN7cutlass13device_kernelINS_4gemm6kernel13GemmUniversalIN4cute5tupleIJiiiiEEENS1_10collective13CollectiveMmaINS1_37MainloopSm90TmaGmmaWarpSpecializedFP8ILi22ENS5_IJNS4_1CILi1EEESB_SB_EEENS1_32KernelTmaWarpSpecializedPingpongEEENS5_IJNSA_ILi64EEENSA_ILi256EEENSA_ILi32EEEEEENS_12float_e4m3_tENS5_IJlSB_lEEESJ_SK_NS4_8TiledMMAINS4_8MMA_AtomIJNS4_4SM904GMMA31MMA_64x256x32_F32E4M3E4M3_SS_TNILNSO_7ScaleInE1ELSQ_1EEEEEENS4_6LayoutISC_NS5_IJNSA_ILi0EEESU_SU_EEEEENS5_IJNS4_10UnderscoreESX_SX_EEEEENS4_13SM90_TMA_LOADENS4_14ComposedLayoutINS4_7SwizzleILi1ELi4ELi3EEENS4_18smem_ptr_flag_bitsILi8EEENST_INS5_IJNSA_ILi8EEESH_EEENS5_IJSH_SB_EEEEEEEvNS4_8identityES10_S1A_vS1B_EENS_8epilogue10collective6detail29Sm90TmaWarpSpecializedAdapterINS1E_15DefaultEpilogueISJ_SK_SK_NS1D_6thread17LinearCombinationISJ_Li1EffLNS1I_9ScaleType4KindE0ELNS_15FloatRoundStyleE2ESJ_EENS1_15EpilogueDefaultEEEEEvvEEEEvNT_6ParamsE)
        /*14a8*/ 	.short	0x0210
        /*14aa*/ 	.short	0x0470


	//----- nvinfo : EIATTR_SW_WAR
	.align		4
.L_38:
        /*14ac*/ 	.byte	0x04, 0x36
        /*14ae*/ 	.short	(.L_40 - .L_39)
.L_39:
        /*14b0*/ 	.word	0x00000008
.L_40:


//--------------------- .nv.callgraph             --------------------------
	.section	.nv.callgraph,"",@"SHT_CUDA_CALLGRAPH"
	.align	4
	.sectionentsize	8
	.align		4
        /*0000*/ 	.word	0x00000000
	.align		4
        /*0004*/ 	.word	0xffffffff
	.align		4
        /*0008*/ 	.word	0x00000000
	.align		4
        /*000c*/ 	.word	0xfffffffe
	.align		4
        /*0010*/ 	.word	0x00000000
	.align		4
        /*0014*/ 	.word	0xfffffffd
	.align		4
        /*0018*/ 	.word	0x00000000
	.align		4
        /*001c*/ 	.word	0xfffffffc


//--------------------- .nv.constant4             --------------------------
	.section	.nv.constant4,"a",@progbits
	.align	8
	.align		8
.nv.constant4:
        /*0000*/ 	.dword	_ZN40_INTERNAL_546bdcbd_4_k_cu_5907d929_296494cuda3std3__45__cpo5beginE
	.align		8
        /*0008*/ 	.dword	_ZN40_INTERNAL_546bdcbd_4_k_cu_5907d929_296494cuda3std3__45__cpo3endE
	.align		8
        /*0010*/ 	.dword	_ZN40_INTERNAL_546bdcbd_4_k_cu_5907d929_296494cuda3std3__45__cpo6cbeginE
	.align		8
        /*0018*/ 	.dword	_ZN40_INTERNAL_546bdcbd_4_k_cu_5907d929_296494cuda3std3__45__cpo4cendE
	.align		8
        /*0020*/ 	.dword	_ZN40_INTERNAL_546bdcbd_4_k_cu_5907d929_296494cuda3std3__442_GLOBAL__N__546bdcbd_4_k_cu_5907d929_296496ignoreE
	.align		8
        /*0028*/ 	.dword	_ZN40_INTERNAL_546bdcbd_4_k_cu_5907d929_296494cuda3std3__419piecewise_constructE
	.align		8
        /*0030*/ 	.dword	_ZN40_INTERNAL_546bdcbd_4_k_cu_5907d929_296494cuda3std3__48in_placeE
	.align		8
        /*0038*/ 	.dword	_ZN40_INTERNAL_546bdcbd_4_k_cu_5907d929_296494cuda3std6ranges3__45__cpo4swapE
	.align		8
        /*0040*/ 	.dword	_ZN40_INTERNAL_546bdcbd_4_k_cu_5907d929_296494cuda3std6ranges3__45__cpo9iter_moveE
	.align		8
        /*0048*/ 	.dword	_ZN40_INTERNAL_546bdcbd_4_k_cu_5907d929_296494cute7productE
	.align		8
        /*0050*/ 	.dword	_ZN40_INTERNAL_546bdcbd_4_k_cu_5907d929_296494cute1_E


//--------------------- .text._ZN7cutlass13device_kernelINS_4gemm6kernel13GemmUniversalIN4cute5tupleIJiiiiEEENS1_10collective13CollectiveMmaINS1_37MainloopSm90TmaGmmaWarpSpecializedFP8ILi22ENS5_IJNS4_1CILi1EEESB_SB_EEENS1_32KernelTmaWarpSpecializedPingpongEEENS5_IJNSA_ILi64EEENSA_ILi256EEENSA_ILi32EEEEEENS_12float_e4m3_tENS5_IJlSB_lEEESJ_SK_NS4_8TiledMMAINS4_8MMA_AtomIJNS4_4SM904GMMA31MMA_64x256x32_F32E4M3E4M3_SS_TNILNSO_7ScaleInE1ELSQ_1EEEEEENS4_6LayoutISC_NS5_IJNSA_ILi0EEESU_SU_EEEEENS5_IJNS4_10UnderscoreESX_SX_EEEEENS4_13SM90_TMA_LOADENS4_14ComposedLayoutINS4_7SwizzleILi1ELi4ELi3EEENS4_18smem_ptr_flag_bitsILi8EEENST_INS5_IJNSA_ILi8EEESH_EEENS5_IJSH_SB_EEEEEEEvNS4_8identityES10_S1A_vS1B_EENS_8epilogue10collective6detail29Sm90TmaWarpSpecializedAdapterINS1E_15DefaultEpilogueISJ_SK_SK_NS1D_6thread17LinearCombinationISJ_Li1EffLNS1I_9ScaleType4KindE0ELNS_15FloatRoundStyleE2ESJ_EENS1_15EpilogueDefaultEEEEEvvEEEEvNT_6ParamsE --------------------------
	.section	.text._ZN7cutlass13device_kernelINS_4gemm6kernel13GemmUniversalIN4cute5tupleIJiiiiEEENS1_10collective13CollectiveMmaINS1_37MainloopSm90TmaGmmaWarpSpecializedFP8ILi22ENS5_IJNS4_1CILi1EEESB_SB_EEENS1_32KernelTmaWarpSpecializedPingpongEEENS5_IJNSA_ILi64EEENSA_ILi256EEENSA_ILi32EEEEEENS_12float_e4m3_tENS5_IJlSB_lEEESJ_SK_NS4_8TiledMMAINS4_8MMA_AtomIJNS4_4SM904GMMA31MMA_64x256x32_F32E4M3E4M3_SS_TNILNSO_7ScaleInE1ELSQ_1EEEEEENS4_6LayoutISC_NS5_IJNSA_ILi0EEESU_SU_EEEEENS5_IJNS4_10UnderscoreESX_SX_EEEEENS4_13SM90_TMA_LOADENS4_14ComposedLayoutINS4_7SwizzleILi1ELi4ELi3EEENS4_18smem_ptr_flag_bitsILi8EEENST_INS5_IJNSA_ILi8EEESH_EEENS5_IJSH_SB_EEEEEEEvNS4_8identityES10_S1A_vS1B_EENS_8epilogue10collective6detail29Sm90TmaWarpSpecializedAdapterINS1E_15DefaultEpilogueISJ_SK_SK_NS1D_6thread17LinearCombinationISJ_Li1EffLNS1I_9ScaleType4KindE0ELNS_15FloatRoundStyleE2ESJ_EENS1_15EpilogueDefaultEEEEEvvEEEEvNT_6ParamsE,"ax",@progbits
	.align	128
.text._ZN7cutlass13device_kernelINS_4gemm6kernel13GemmUniversalIN4cute5tupleIJiiiiEEENS1_10collective13CollectiveMmaINS1_37MainloopSm90TmaGmmaWarpSpecializedFP8ILi22ENS5_IJNS4_1CILi1EEESB_SB_EEENS1_32KernelTmaWarpSpecializedPingpongEEENS5_IJNSA_ILi64EEENSA_ILi256EEENSA_ILi32EEEEEENS_12float_e4m3_tENS5_IJlSB_lEEESJ_SK_NS4_8TiledMMAINS4_8MMA_AtomIJNS4_4SM904GMMA31MMA_64x256x32_F32E4M3E4M3_SS_TNILNSO_7ScaleInE1ELSQ_1EEEEEENS4_6LayoutISC_NS5_IJNSA_ILi0EEESU_SU_EEEEENS5_IJNS4_10UnderscoreESX_SX_EEEEENS4_13SM90_TMA_LOADENS4_14ComposedLayoutINS4_7SwizzleILi1ELi4ELi3EEENS4_18smem_ptr_flag_bitsILi8EEENST_INS5_IJNSA_ILi8EEESH_EEENS5_IJSH_SB_EEEEEEEvNS4_8identityES10_S1A_vS1B_EENS_8epilogue10collective6detail29Sm90TmaWarpSpecializedAdapterINS1E_15DefaultEpilogueISJ_SK_SK_NS1D_6thread17LinearCombinationISJ_Li1EffLNS1I_9ScaleType4KindE0ELNS_15FloatRoundStyleE2ESJ_EENS1_15EpilogueDefaultEEEEEvvEEEEvNT_6ParamsE:
        .type           _ZN7cutlass13device_kernelINS_4gemm6kernel13GemmUniversalIN4cute5tupleIJiiiiEEENS1_10collective13CollectiveMmaINS1_37MainloopSm90TmaGmmaWarpSpecializedFP8ILi22ENS5_IJNS4_1CILi1EEESB_SB_EEENS1_32KernelTmaWarpSpecializedPingpongEEENS5_IJNSA_ILi64EEENSA_ILi256EEENSA_ILi32EEEEEENS_12float_e4m3_tENS5_IJlSB_lEEESJ_SK_NS4_8TiledMMAINS4_8MMA_AtomIJNS4_4SM904GMMA31MMA_64x256x32_F32E4M3E4M3_SS_TNILNSO_7ScaleInE1ELSQ_1EEEEEENS4_6LayoutISC_NS5_IJNSA_ILi0EEESU_SU_EEEEENS5_IJNS4_10UnderscoreESX_SX_EEEEENS4_13SM90_TMA_LOADENS4_14ComposedLayoutINS4_7SwizzleILi1ELi4ELi3EEENS4_18smem_ptr_flag_bitsILi8EEENST_INS5_IJNSA_ILi8EEESH_EEENS5_IJSH_SB_EEEEEEEvNS4_8identityES10_S1A_vS1B_EENS_8epilogue10collective6detail29Sm90TmaWarpSpecializedAdapterINS1E_15DefaultEpilogueISJ_SK_SK_NS1D_6thread17LinearCombinationISJ_Li1EffLNS1I_9ScaleType4KindE0ELNS_15FloatRoundStyleE2ESJ_EENS1_15EpilogueDefaultEEEEEvvEEEEvNT_6ParamsE,@function
        .size           _ZN7cutlass13device_kernelINS_4gemm6kernel13GemmUniversalIN4cute5tupleIJiiiiEEENS1_10collective13CollectiveMmaINS1_37MainloopSm90TmaGmmaWarpSpecializedFP8ILi22ENS5_IJNS4_1CILi1EEESB_SB_EEENS1_32KernelTmaWarpSpecializedPingpongEEENS5_IJNSA_ILi64EEENSA_ILi256EEENSA_ILi32EEEEEENS_12float_e4m3_tENS5_IJlSB_lEEESJ_SK_NS4_8TiledMMAINS4_8MMA_AtomIJNS4_4SM904GMMA31MMA_64x256x32_F32E4M3E4M3_SS_TNILNSO_7ScaleInE1ELSQ_1EEEEEENS4_6LayoutISC_NS5_IJNSA_ILi0EEESU_SU_EEEEENS5_IJNS4_10UnderscoreESX_SX_EEEEENS4_13SM90_TMA_LOADENS4_14ComposedLayoutINS4_7SwizzleILi1ELi4ELi3EEENS4_18smem_ptr_flag_bitsILi8EEENST_INS5_IJNSA_ILi8EEESH_EEENS5_IJSH_SB_EEEEEEEvNS4_8identityES10_S1A_vS1B_EENS_8epilogue10collective6detail29Sm90TmaWarpSpecializedAdapterINS1E_15DefaultEpilogueISJ_SK_SK_NS1D_6thread17LinearCombinationISJ_Li1EffLNS1I_9ScaleType4KindE0ELNS_15FloatRoundStyleE2ESJ_EENS1_15EpilogueDefaultEEEEEvvEEEEvNT_6ParamsE,(.L_x_369 - _ZN7cutlass13device_kernelINS_4gemm6kernel13GemmUniversalIN4cute5tupleIJiiiiEEENS1_10collective13CollectiveMmaINS1_37MainloopSm90TmaGmmaWarpSpecializedFP8ILi22ENS5_IJNS4_1CILi1EEESB_SB_EEENS1_32KernelTmaWarpSpecializedPingpongEEENS5_IJNSA_ILi64EEENSA_ILi256EEENSA_ILi32EEEEEENS_12float_e4m3_tENS5_IJlSB_lEEESJ_SK_NS4_8TiledMMAINS4_8MMA_AtomIJNS4_4SM904GMMA31MMA_64x256x32_F32E4M3E4M3_SS_TNILNSO_7ScaleInE1ELSQ_1EEEEEENS4_6LayoutISC_NS5_IJNSA_ILi0EEESU_SU_EEEEENS5_IJNS4_10UnderscoreESX_SX_EEEEENS4_13SM90_TMA_LOADENS4_14ComposedLayoutINS4_7SwizzleILi1ELi4ELi3EEENS4_18smem_ptr_flag_bitsILi8EEENST_INS5_IJNSA_ILi8EEESH_EEENS5_IJSH_SB_EEEEEEEvNS4_8identityES10_S1A_vS1B_EENS_8epilogue10collective6detail29Sm90TmaWarpSpecializedAdapterINS1E_15DefaultEpilogueISJ_SK_SK_NS1D_6thread17LinearCombinationISJ_Li1EffLNS1I_9ScaleType4KindE0ELNS_15FloatRoundStyleE2ESJ_EENS1_15EpilogueDefaultEEEEEvvEEEEvNT_6ParamsE)
        .other          _ZN7cutlass13device_kernelINS_4gemm6kernel13GemmUniversalIN4cute5tupleIJiiiiEEENS1_10collective13CollectiveMmaINS1_37MainloopSm90TmaGmmaWarpSpecializedFP8ILi22ENS5_IJNS4_1CILi1EEESB_SB_EEENS1_32KernelTmaWarpSpecializedPingpongEEENS5_IJNSA_ILi64EEENSA_ILi256EEENSA_ILi32EEEEEENS_12float_e4m3_tENS5_IJlSB_lEEESJ_SK_NS4_8TiledMMAINS4_8MMA_AtomIJNS4_4SM904GMMA31MMA_64x256x32_F32E4M3E4M3_SS_TNILNSO_7ScaleInE1ELSQ_1EEEEEENS4_6LayoutISC_NS5_IJNSA_ILi0EEESU_SU_EEEEENS5_IJNS4_10UnderscoreESX_SX_EEEEENS4_13SM90_TMA_LOADENS4_14ComposedLayoutINS4_7SwizzleILi1ELi4ELi3EEENS4_18smem_ptr_flag_bitsILi8EEENST_INS5_IJNSA_ILi8EEESH_EEENS5_IJSH_SB_EEEEEEEvNS4_8identityES10_S1A_vS1B_EENS_8epilogue10collective6detail29Sm90TmaWarpSpecializedAdapterINS1E_15DefaultEpilogueISJ_SK_SK_NS1D_6thread17LinearCombinationISJ_Li1EffLNS1I_9ScaleType4KindE0ELNS_15FloatRoundStyleE2ESJ_EENS1_15EpilogueDefaultEEEEEvvEEEEvNT_6ParamsE,@"STO_CUDA_ENTRY STV_DEFAULT"
_ZN7cutlass13device_kernelINS_4gemm6kernel13GemmUniversalIN4cute5tupleIJiiiiEEENS1_10collective13CollectiveMmaINS1_37MainloopSm90TmaGmmaWarpSpecializedFP8ILi22ENS5_IJNS4_1CILi1EEESB_SB_EEENS1_32KernelTmaWarpSpecializedPingpongEEENS5_IJNSA_ILi64EEENSA_ILi256EEENSA_ILi32EEEEEENS_12float_e4m3_tENS5_IJlSB_lEEESJ_SK_NS4_8TiledMMAINS4_8MMA_AtomIJNS4_4SM904GMMA31MMA_64x256x32_F32E4M3E4M3_SS_TNILNSO_7ScaleInE1ELSQ_1EEEEEENS4_6LayoutISC_NS5_IJNSA_ILi0EEESU_SU_EEEEENS5_IJNS4_10UnderscoreESX_SX_EEEEENS4_13SM90_TMA_LOADENS4_14ComposedLayoutINS4_7SwizzleILi1ELi4ELi3EEENS4_18smem_ptr_flag_bitsILi8EEENST_INS5_IJNSA_ILi8EEESH_EEENS5_IJSH_SB_EEEEEEEvNS4_8identityES10_S1A_vS1B_EENS_8epilogue10collective6detail29Sm90TmaWarpSpecializedAdapterINS1E_15DefaultEpilogueISJ_SK_SK_NS1D_6thread17LinearCombinationISJ_Li1EffLNS1I_9ScaleType4KindE0ELNS_15FloatRoundStyleE2ESJ_EENS1_15EpilogueDefaultEEEEEvvEEEEvNT_6ParamsE:
[----:B------:R-:W0:Y:S02]  /*0000*/  LDC R1, c[0x0][0x28] ;  /* 0x00000a00ff017b82 */ /* 0x000e240000000800 */
[----:B0-----:R-:W-:Y:S01]  /*0010*/  VIADD R1, R1, 0xfffffef0 ;  /* 0xfffffef001017836 */ /* 0x001fe20000000000 */
[----:B------:R-:W0:Y:S01]  /*0020*/  S2R R2, SR_TID.X ;  /* 0x0000000000027919 */ /* 0x000e220000002100 */
[----:B------:R-:W-:Y:S01]  /*0030*/  ELECT P0, URZ, PT ;  /* 0x00000000003f782f */ /* 0x000fe20003800000 */
[----:B------:R-:W-:Y:S01]  /*0040*/  BSSY B0, `(.L_x_0) ;  /* 0x0000014000007945 */ /* 0x000fe20003800000 */
[----:B0-----:R-:W-:-:S05]  /*0050*/  SHF.R.U32.HI R0, RZ, 0x5, R2 ;  /* 0x00000005ff007819 */ /* 0x001fca0000011602 */
[----:B------:R-:W0:Y:S02]  /*0060*/  SHFL.IDX PT, R3, R0, RZ, 0x1f ;  /* 0x00001fff00037589 */ /* 0x000e2400000e0000 */
[----:B0-----:R-:W-:Y:S02]  /*0070*/  R2UR UR6, R3 ;  /* 0x00000000030672ca */ /* 0x001fe400000e0000 */
[----:B------:R-:W-:-:S05]  /*0080*/  SHF.R.U32.HI R3, RZ, 0x7, R2 ;  /* 0x00000007ff037819 */ /* 0x000fca0000011602 */
[----:B------:R0:W1:Y:S06]  /*0090*/  SHFL.IDX PT, R4, R3, RZ, 0x1f ;  /* 0x00001fff03047589 */ /* 0x00006c00000e0000 */
[----:B------:R-:W-:Y:S02]  /*00a0*/  USHF.R.S32.HI UR4, URZ, 0x1f, UR6 ;  /* 0x0000001f3f047899 */ /* 0x000fe40008011406 */
[----:B------:R-:W-:Y:S02]  /*00b0*/  ISETP.NE.OR P0, PT, RZ, UR6, !P0 ;  /* 0x00000006ff007c0c */ /* 0x000fe4000c705670 */
[----:B------:R-:W-:-:S04]  /*00c0*/  ULEA.HI UR4, UR4, UR6, URZ, 0x2 ;  /* 0x0000000604047291 */ /* 0x000fc8000f8f103f */
[----:B------:R-:W-:-:S04]  /*00d0*/  ULOP3.LUT UR4, UR4, 0xfffffffc, URZ, 0xc0, !UPT ;  /* 0xfffffffc04047892 */ /* 0x000fc8000f8ec03f */
[----:B------:R-:W-:-:S03]  /*00e0*/  UIADD3 UR6, UR6, -UR4, URZ ;  /* 0x8000000406067290 */ /* 0x000fc6000fffe03f */
[----:B0-----:R-:W-:Y:S09]  /*00f0*/  @P0 BRA `(.L_x_1) ;  /* 0x0000000000200947 */ /* 0x001ff20003800000 */
[----:B------:R-:W-:Y:S02]  /*0100*/  ULDC.64 UR4, c[0x0][0x198] ;  /* 0x0000660000047ab9 */ /* 0x000fe40000000a00 */
[----:B------:R-:W-:Y:S02]  /*0110*/  UIADD3 UR8, UP0, UR4, 0xf0, URZ ;  /* 0x000000f004087890 */ /* 0x000fe4000ff1e03f */
[----:B------:R-:W-:Y:S02]  /*0120*/  UIADD3 UR4, UP1, UR4, 0x1f0, URZ ;  /* 0x000001f004047890 */ /* 0x000fe4000ff3e03f */
[----:B------:R-:W-:Y:S02]  /*0130*/  UIADD3.X UR9, URZ, UR5, URZ, UP0, !UPT ;  /* 0x000000053f097290 */ /* 0x000fe400087fe43f */
[----:B------:R-:W-:-:S07]  /*0140*/  UIADD3.X UR5, URZ, UR5, URZ, UP1, !UPT ;  /* 0x000000053f057290 */ /* 0x000fce0008ffe43f */
[----:B------:R0:W-:Y:S02]  /*0150*/  UTMACCTL.PF [UR8] ;  /* 0x00000000080079b9 */ /* 0x0001e40008040000 */
[----:B------:R0:W-:Y:S02]  /*0160*/  UTMACCTL.PF [UR4] ;  /* 0x00000000040079b9 */ /* 0x0001e40008040000 */
[----:B0-----:R-:W-:Y:S01]  /*0170*/  NOP ;  /* 0x0000000000007918 */ /* 0x001fe20000000000 */
.L_x_1:
[----:B------:R-:W-:Y:S05]  /*0180*/  BSYNC B0 ;  /* 0x0000000000007941 */ /* 0x000fea0003800000 */
.L_x_0:
[----:B------:R-:W0:Y:S01]  /*0190*/  SHFL.IDX PT, R5, R0, RZ, 0x1f ;  /* 0x00001fff00057589 */ /* 0x000e2200000e0000 */
[----:B-1----:R-:W-:Y:S01]  /*01a0*/  R2UR UR14, R4 ;  /* 0x00000000040e72ca */ /* 0x002fe200000e0000 */
[----:B------:R-:W-:-:S04]  /*01b0*/  UISETP.NE.AND UP0, UPT, UR6, 0x3, UPT ;  /* 0x000000030600788c */ /* 0x000fc8000bf05270 */
[----:B------:R-:W-:-:S08]  /*01c0*/  UISETP.EQ.OR UP0, UPT, UR6, URZ, !UP0 ;  /* 0x0000003f0600728c */ /* 0x000fd0000c702670 */
[----:B------:R-:W-:Y:S02]  /*01d0*/  UIADD3 UR12, UR14, -0x1, URZ ;  /* 0xffffffff0e0c7890 */ /* 0x000fe4000fffe03f */
[----:B------:R-:W-:Y:S02]  /*01e0*/  UISETP.EQ.AND UP0, UPT, UR14, URZ, UP0 ;  /* 0x0000003f0e00728c */ /* 0x000fe40008702270 */
[----:B------:R-:W-:Y:S02]  /*01f0*/  UISETP.GE.U32.AND UP1, UPT, UR12, 0x2, UPT ;  /* 0x000000020c00788c */ /* 0x000fe4000bf26070 */
[----:B------:R-:W-:Y:S01]  /*0200*/  USEL UR13, URZ, 0x1, !UP0 ;  /* 0x000000013f0d7887 */ /* 0x000fe2000c000000 */
[----:B0-----:R-:W-:-:S03]  /*0210*/  ISETP.NE.AND P0, PT, R5, RZ, PT ;  /* 0x000000ff0500720c */ /* 0x001fc60003f05270 */
[----:B------:R-:W-:-:S10]  /*0220*/  USEL UR13, UR13, 0x2, UP1 ;  /* 0x000000020d0d7887 */ /* 0x000fd40008800000 */
[----:B------:R-:W-:Y:S05]  /*0230*/  @P0 BRA `(.L_x_2) ;  /* 0x0000000000f40947 */ /* 0x000fea0003800000 */
[----:B------:R-:W-:Y:S01]  /*0240*/  ELECT P0, URZ, PT ;  /* 0x00000000003f782f */ /* 0x000fe20003800000 */
[----:B------:R-:W-:-:S12]  /*0250*/  BSSY B0, `(.L_x_2) ;  /* 0x000003b000007945 */ /* 0x000fd80003800000 */
[----:B------:R-:W-:Y:S05]  /*0260*/  @!P0 BRA `(.L_x_3) ;  /* 0x0000000000e48947 */ /* 0x000fea0003800000 */
[----:B------:R-:W0:Y:S01]  /*0270*/  S2UR UR7, SR_CgaCtaId ;  /* 0x00000000000779c3 */ /* 0x000e220000008800 */
[----:B------:R-:W-:Y:S01]  /*0280*/  UMOV UR4, 0x400 ;  /* 0x0000040000047882 */ /* 0x000fe20000000000 */
[----:B------:R-:W-:Y:S01]  /*0290*/  UMOV UR5, 0x1 ;  /* 0x0000000100057882 */ /* 0x000fe20000000000 */
[----:B------:R-:W-:Y:S02]  /*02a0*/  UMOV UR8, 0x80 ;  /* 0x0000008000087882 */ /* 0x000fe40000000000 */
[----:B------:R-:W-:-:S04]  /*02b0*/  UIADD3 UR8, -UR8, 0x100000, URZ ;  /* 0x0010000008087890 */ /* 0x000fc8000fffe13f */
[----:B------:R-:W-:Y:S02]  /*02c0*/  USHF.L.U32 UR9, UR8, 0xb, URZ ;  /* 0x0000000b08097899 */ /* 0x000fe4000800063f */
[----:B------:R-:W-:Y:S02]  /*02d0*/  USHF.L.U32 UR8, UR8, 0x1, URZ ;  /* 0x0000000108087899 */ /* 0x000fe4000800063f */
[----:B0-----:R-:W-:Y:S02]  /*02e0*/  ULEA UR7, UR7, UR4, 0x18 ;  /* 0x0000000407077291 */ /* 0x001fe4000f8ec03f */
[----:B------:R-:W-:-:S04]  /*02f0*/  UIADD3 UR4, -UR5, 0x100000, URZ ;  /* 0x0010000005047890 */ /* 0x000fc8000fffe13f */
[----:B------:R-:W-:Y:S02]  /*0300*/  USHF.L.U32 UR5, UR4, 0xb, URZ ;  /* 0x0000000b04057899 */ /* 0x000fe4000800063f */
[----:B------:R-:W-:Y:S01]  /*0310*/  USHF.L.U32 UR4, UR4, 0x1, URZ ;  /* 0x0000000104047899 */ /* 0x000fe2000800063f */
[----:B------:R-:W0:Y:S11]  /*0320*/  FENCE.VIEW.ASYNC.S ;  /* 0x00000000000073c6 */ /* 0x000e360000000000 */
[----:B0-----:R0:W1:Y:S01]  /*0330*/  SYNCS.EXCH.64 URZ, [UR7], UR4 ;  /* 0x00000004073f75b2 */ /* 0x0010620008000100 */
[----:B------:R0:W2:Y:S01]  /*0340*/  SYNCS.EXCH.64 URZ, [UR7+0xb0], UR8 ;  /* 0x0000b008073f75b2 */ /* 0x0000a20008000100 */
[----:B------:R0:W3:Y:S01]  /*0350*/  SYNCS.EXCH.64 URZ, [UR7+0x8], UR4 ;  /* 0x00000804073f75b2 */ /* 0x0000e20008000100 */
[----:B------:R0:W4:Y:S01]  /*0360*/  SYNCS.EXCH.64 URZ, [UR7+0xb8], UR8 ;  /* 0x0000b808073f75b2 */ /* 0x0001220008000100 */
[----:B------:R0:W0:Y:S01]  /*0370*/  SYNCS.EXCH.64 URZ, [UR7+0x10], UR4 ;  /* 0x00001004073f75b2 */ /* 0x0000220008000100 */
        /* <DEDUP_REMOVED lines=39> */
[----:B-1234-:R-:W-:Y:S01]  /*05f0*/  NOP ;  /* 0x0000000000007918 */ /* 0x01efe20000000000 */
.L_x_3:
[----:B0-----:R-:W-:Y:S05]  /*0600*/  BSYNC B0 ;  /* 0x0000000000007941 */ /* 0x001fea0003800000 */
.L_x_2:
[----:B------:R-:W0:Y:S01]  /*0610*/  SHFL.IDX PT, R5, R0, RZ, 0x1f ;  /* 0x00001fff00057589 */ /* 0x000e2200000e0000 */
[----:B------:R-:W-:Y:S01]  /*0620*/  ELECT P0, URZ, PT ;  /* 0x00000000003f782f */ /* 0x000fe20003800000 */
[----:B------:R-:W-:Y:S01]  /*0630*/  NOP ;  /* 0x0000000000007918 */ /* 0x000fe20000000000 */
[----:B------:R-:W-:Y:S01]  /*0640*/  ELECT P1, URZ, PT ;  /* 0x00000000003f782f */ /* 0x000fe20003820000 */
[----:B------:R-:W1:Y:S01]  /*0650*/  SHFL.IDX PT, R4, R0, RZ, 0x1f ;  /* 0x00001fff00047589 */ /* 0x000e6200000e0000 */
[----:B------:R-:W-:Y:S01]  /*0660*/  UMOV UR4, 0x20 ;  /* 0x0000002000047882 */ /* 0x000fe20000000000 */
[----:B------:R-:W-:Y:S01]  /*0670*/  UMOV UR9, 0x80 ;  /* 0x0000008000097882 */ /* 0x000fe20000000000 */
[----:B------:R-:W-:Y:S01]  /*0680*/  NOP ;  /* 0x0000000000007918 */ /* 0x000fe20000000000 */
[----:B------:R2:W3:Y:S01]  /*0690*/  SHFL.IDX PT, R0, R3, RZ, 0x1f ;  /* 0x00001fff03007589 */ /* 0x0004e200000e0000 */
[----:B------:R-:W-:Y:S01]  /*06a0*/  ULDC.64 UR22, c[0x0][0x208] ;  /* 0x0000820000167ab9 */ /* 0x000fe20000000a00 */
[----:B--2---:R-:W-:-:S04]  /*06b0*/  SHF.R.S32.HI R3, RZ, 0x1f, R2 ;  /* 0x0000001fff037819 */ /* 0x004fc80000011402 */
[----:B------:R-:W-:Y:S02]  /*06c0*/  LEA.HI R3, R3, R2, RZ, 0x7 ;  /* 0x0000000203037211 */ /* 0x000fe400078f38ff */
[----:B0-----:R-:W-:Y:S02]  /*06d0*/  ISETP.NE.OR P0, PT, R5, RZ, !P0 ;  /* 0x000000ff0500720c */ /* 0x001fe40004705670 */
[----:B------:R-:W-:Y:S02]  /*06e0*/  LOP3.LUT R3, R3, 0xffffff80, RZ, 0xc0, !PT ;  /* 0xffffff8003037812 */ /* 0x000fe400078ec0ff */
[----:B-1----:R-:W-:-:S03]  /*06f0*/  ISETP.NE.OR P1, PT, R4, RZ, !P1 ;  /* 0x000000ff0400720c */ /* 0x002fc60004f25670 */
[----:B------:R-:W-:Y:S01]  /*0700*/  IMAD.IADD R3, R2, 0x1, -R3 ;  /* 0x0000000102037824 */ /* 0x000fe200078e0a03 */
[----:B---3--:R-:W-:-:S05]  /*0710*/  R2UR UR17, R0 ;  /* 0x00000000001172ca */ /* 0x008fca00000e0000 */
[----:B------:R-:W-:-:S04]  /*0720*/  VOTEU.ALL UP0, P0 ;  /* 0x00000000003f7886 */ /* 0x000fc80000000000 */
[----:B------:R-:W-:Y:S01]  /*0730*/  VOTEU.ALL UP1, P1 ;  /* 0x00000000003f7886 */ /* 0x000fe20000820000 */
[----:B------:R-:W0:Y:S01]  /*0740*/  @!UP0 S2UR UR8, SR_CgaCtaId ;  /* 0x00000000000889c3 */ /* 0x000e220000008800 */
[----:B------:R-:W-:Y:S01]  /*0750*/  @!UP0 UMOV UR7, 0x400 ;  /* 0x0000040000078882 */ /* 0x000fe20000000000 */
[----:B------:R-:W-:-:S04]  /*0760*/  @!UP0 UIADD3 UR4, -UR4, 0x100000, URZ ;  /* 0x0010000004048890 */ /* 0x000fc8000fffe13f */
[----:B------:R-:W-:Y:S02]  /*0770*/  @!UP0 USHF.L.U32 UR5, UR4, 0xb, URZ ;  /* 0x0000000b04058899 */ /* 0x000fe4000800063f */
[----:B------:R-:W-:Y:S01]  /*0780*/  @!UP0 USHF.L.U32 UR4, UR4, 0x1, URZ ;  /* 0x0000000104048899 */ /* 0x000fe2000800063f */
[----:B------:R-:W-:Y:S01]  /*0790*/  @!UP1 UMOV UR10, 0x400 ;  /* 0x00000400000a9882 */ /* 0x000fe20000000000 */
[----:B------:R-:W-:Y:S01]  /*07a0*/  VOTEU.ALL UP2, P1 ;  /* 0x00000000003f7886 */ /* 0x000fe20000840000 */
[----:B------:R-:W-:Y:S01]  /*07b0*/  VOTEU.ALL UP3, P1 ;  /* 0x00000000003f7886 */ /* 0x000fe20000860000 */
[----:B------:R-:W-:Y:S01]  /*07c0*/  VOTEU.ALL UP4, P1 ;  /* 0x00000000003f7886 */ /* 0x000fe20000880000 */
[----:B------:R-:W1:Y:S01]  /*07d0*/  @!UP1 S2UR UR11, SR_CgaCtaId ;  /* 0x00000000000b99c3 */ /* 0x000e620000008800 */
[----:B------:R-:W-:Y:S01]  /*07e0*/  VOTEU.ALL UP5, P1 ;  /* 0x00000000003f7886 */ /* 0x000fe200008a0000 */
[----:B------:R-:W-:Y:S01]  /*07f0*/  ISETP.NE.AND P1, PT, RZ, UR14, PT ;  /* 0x0000000eff007c0c */ /* 0x000fe2000bf25270 */
[----:B0-----:R-:W-:-:S02]  /*0800*/  @!UP0 ULEA UR7, UR8, UR7, 0x18 ;  /* 0x0000000708078291 */ /* 0x001fc4000f8ec03f */
[----:B------:R-:W-:-:S04]  /*0810*/  @!UP1 UIADD3 UR8, -UR9, 0x100000, URZ ;  /* 0x0010000009089890 */ /* 0x000fc8000fffe13f */
[----:B------:R-:W-:Y:S02]  /*0820*/  @!UP1 USHF.L.U32 UR9, UR8, 0xb, URZ ;  /* 0x0000000b08099899 */ /* 0x000fe4000800063f */
[----:B------:R-:W-:Y:S01]  /*0830*/  @!UP1 USHF.L.U32 UR8, UR8, 0x1, URZ ;  /* 0x0000000108089899 */ /* 0x000fe2000800063f */
[----:B------:R-:W-:Y:S01]  /*0840*/  VOTEU.ALL UP0, P0 ;  /* 0x00000000003f7886 */ /* 0x000fe20000000000 */
[----:B-1----:R-:W-:Y:S01]  /*0850*/  @!UP1 ULEA UR10, UR11, UR10, 0x18 ;  /* 0x0000000a0b0a9291 */ /* 0x002fe2000f8ec03f */
[----:B------:R-:W-:Y:S01]  /*0860*/  VOTEU.ALL UP1, P0 ;  /* 0x00000000003f7886 */ /* 0x000fe20000020000 */
[----:B------:R-:W0:Y:S02]  /*0870*/  FENCE.VIEW.ASYNC.S ;  /* 0x00000000000073c6 */ /* 0x000e240000000000 */
[----:B0-----:R-:W0:Y:S02]  /*0880*/  @!UP0 SYNCS.EXCH.64 URZ, [UR7+0x190], UR4 ;  /* 0x00019004073f85b2 */ /* 0x001e240008000100 */
[----:B------:R1:W0:Y:S01]  /*0890*/  @!UP1 SYNCS.EXCH.64 URZ, [UR7+0x198], UR4 ;  /* 0x00019804073f95b2 */ /* 0x0002220008000100 */
[----:B------:R-:W-:Y:S01]  /*08a0*/  NOP ;  /* 0x0000000000007918 */ /* 0x000fe20000000000 */
[----:B-1----:R-:W-:-:S02]  /*08b0*/  ULDC.64 UR4, c[0x0][0x598] ;  /* 0x0001660000047ab9 */ /* 0x002fc40000000a00 */
[----:B------:R-:W-:Y:S02]  /*08c0*/  ISETP.NE.U32.AND P0, PT, RZ, UR4, PT ;  /* 0x00000004ff007c0c */ /* 0x000fe4000bf05070 */
[----:B------:R1:W0:Y:S02]  /*08d0*/  @!UP2 SYNCS.EXCH.64 URZ, [UR10+0x170], UR8 ;  /* 0x000170080a3fa5b2 */ /* 0x0002240008000100 */
[----:B------:R-:W-:Y:S01]  /*08e0*/  ISETP.NE.AND.EX P0, PT, RZ, UR5, PT, P0 ;  /* 0x00000005ff007c0c */ /* 0x000fe2000bf05300 */
[----:B------:R1:W0:Y:S01]  /*08f0*/  @!UP3 SYNCS.EXCH.64 URZ, [UR10+0x178], UR8 ;  /* 0x000178080a3fb5b2 */ /* 0x0002220008000100 */
[----:B------:R1:W0:Y:S01]  /*0900*/  @!UP4 SYNCS.EXCH.64 URZ, [UR10+0x180], UR8 ;  /* 0x000180080a3fc5b2 */ /* 0x0002220008000100 */
[----:B------:R1:W0:Y:S01]  /*0910*/  @!UP5 SYNCS.EXCH.64 URZ, [UR10+0x188], UR8 ;  /* 0x000188080a3fd5b2 */ /* 0x0002220008000100 */
[----:B------:R-:W-:Y:S01]  /*0920*/  NOP ;  /* 0x0000000000007918 */ /* 0x000fe20000000000 */
[----:B0-----:R-:W-:Y:S08]  /*0930*/  BAR.SYNC.DEFER_BLOCKING 0x0 ;  /* 0x0000000000007b1d */ /* 0x001ff00000010000 */
[----:B-1----:R-:W-:Y:S05]  /*0940*/  @!P0 BRA `(.L_x_4) ;  /* 0x0000000000208947 */ /* 0x002fea0003800000 */
[----:B------:R-:W0:Y:S02]  /*0950*/  LDC.64 R4, c[0x0][0x598] ;  /* 0x00016600ff047b82 */ /* 0x000e240000000a00 */
[----:B0-----:R-:W2:Y:S02]  /*0960*/  LDG.E.64 R4, desc[UR22][R4.64] ;  /* 0x0000001604047981 */ /* 0x001ea4000c1e1b00 */
[----:B--2---:R-:W-:-:S04]  /*0970*/  ISETP.NE.U32.AND P0, PT, R4, RZ, PT ;  /* 0x000000ff0400720c */ /* 0x004fc80003f05070 */
[----:B------:R-:W-:-:S13]  /*0980*/  ISETP.NE.AND.EX P0, PT, R5, RZ, PT, P0 ;  /* 0x000000ff0500720c */ /* 0x000fda0003f05300 */
[----:B------:R-:W-:Y:S05]  /*0990*/  @!P0 BRA `(.L_x_4) ;  /* 0x00000000000c8947 */ /* 0x000fea0003800000 */
[----:B------:R-:W2:Y:S02]  /*09a0*/  LD.E R4, desc[UR22][R4.64] ;  /* 0x0000001604047980 */ /* 0x000ea4000c101900 */
[----:B--2---:R-:W-:Y:S01]  /*09b0*/  R2UR UR25, R4 ;  /* 0x00000000041972ca */ /* 0x004fe200000e0000 */
[----:B------:R-:W-:-:S14]  /*09c0*/  BRA `(.L_x_5) ;  /* 0x0000000000247947 */ /* 0x000fdc0003800000 */
.L_x_4:
[----:B------:R-:W-:Y:S02]  /*09d0*/  ULDC.64 UR4, c[0x0][0x588] ;  /* 0x0001620000047ab9 */ /* 0x000fe40000000a00 */
[----:B------:R-:W-:-:S04]  /*09e0*/  ISETP.NE.U32.AND P0, PT, RZ, UR4, PT ;  /* 0x00000004ff007c0c */ /* 0x000fc8000bf05070 */
[----:B------:R-:W-:-:S13]  /*09f0*/  ISETP.NE.AND.EX P0, PT, RZ, UR5, PT, P0 ;  /* 0x00000005ff007c0c */ /* 0x000fda000bf05300 */
[----:B------:R-:W-:Y:S05]  /*0a00*/  @!P0 BRA `(.L_x_6) ;  /* 0x0000000000108947 */ /* 0x000fea0003800000 */
[----:B------:R-:W0:Y:S02]  /*0a10*/  LDC.64 R4, c[0x0][0x588] ;  /* 0x00016200ff047b82 */ /* 0x000e240000000a00 */
[----:B0-----:R-:W2:Y:S02]  /*0a20*/  LDG.E R4, desc[UR22][R4.64] ;  /* 0x0000001604047981 */ /* 0x001ea4000c1e1900 */
[----:B--2---:R-:W-:Y:S01]  /*0a30*/  R2UR UR25, R4 ;  /* 0x00000000041972ca */ /* 0x004fe200000e0000 */
[----:B------:R-:W-:-:S14]  /*0a40*/  BRA `(.L_x_5) ;  /* 0x0000000000047947 */ /* 0x000fdc0003800000 */
.L_x_6:
[----:B------:R-:W-:-:S05]  /*0a50*/  ULDC UR25, c[0x0][0x580] ;  /* 0x0001600000197ab9 */ /* 0x000fca0000000800 */
.L_x_5:
[----:B------:R-:W-:Y:S02]  /*0a60*/  ULDC.64 UR4, c[0x0][0x5a0] ;  /* 0x0001680000047ab9 */ /* 0x000fe40000000a00 */
[----:B------:R-:W-:-:S04]  /*0a70*/  ISETP.NE.U32.AND P0, PT, RZ, UR4, PT ;  /* 0x00000004ff007c0c */ /* 0x000fc8000bf05070 */
[----:B------:R-:W-:-:S13]  /*0a80*/  ISETP.NE.AND.EX P0, PT, RZ, UR5, PT, P0 ;  /* 0x00000005ff007c0c */ /* 0x000fda000bf05300 */
[----:B------:R-:W-:Y:S05]  /*0a90*/  @!P0 BRA `(.L_x_7) ;  /* 0x0000000000208947 */ /* 0x000fea0003800000 */
        /* <DEDUP_REMOVED lines=8> */
.L_x_7:
        /* <DEDUP_REMOVED lines=8> */
.L_x_9:
[----:B------:R-:W-:-:S05]  /*0ba0*/  ULDC UR26, c[0x0][0x584] ;  /* 0x00016100001a7ab9 */ /* 0x000fca0000000800 */
.L_x_8:
[----:B------:R-:W0:Y:S01]  /*0bb0*/  LDC R0, c[0x0][0x65c] ;  /* 0x00019700ff007b82 */ /* 0x000e220000000800 */
[----:B------:R-:W1:Y:S01]  /*0bc0*/  S2R R12, SR_CTAID.Y ;  /* 0x00000000000c7919 */ /* 0x000e620000002600 */
[----:B------:R-:W-:Y:S01]  /*0bd0*/  IMAD.MOV.U32 R5, RZ, RZ, RZ ;  /* 0x000000ffff057224 */ /* 0x000fe200078e00ff */
[----:B------:R-:W-:Y:S01]  /*0be0*/  UISETP.NE.AND UP0, UPT, UR14, 0x2, UPT ;  /* 0x000000020e00788c */ /* 0x000fe2000bf05270 */
[----:B------:R-:W2:Y:S01]  /*0bf0*/  S2R R4, SR_CTAID.X ;  /* 0x0000000000047919 */ /* 0x000ea20000002500 */
[----:B------:R-:W-:Y:S01]  /*0c00*/  ULDC UR7, c[0x0][0x28c] ;  /* 0x0000a30000077ab9 */ /* 0x000fe20000000800 */
[----:B------:R-:W-:Y:S01]  /*0c10*/  UMOV UR5, URZ ;  /* 0x0000003f00057c82 */ /* 0x000fe20008000000 */
[----:B------:R-:W-:Y:S02]  /*0c20*/  UIADD3 UR7, UR7, 0x1f, URZ ;  /* 0x0000001f07077890 */ /* 0x000fe4000fffe03f */
[----:B------:R-:W-:Y:S01]  /*0c30*/  PLOP3.LUT P0, PT, PT, PT, UP0, 0x80, 0x0 ;  /* 0x000000000000781c */ /* 0x000fe20003f0f008 */
[----:B------:R-:W-:Y:S01]  /*0c40*/  UMOV UR4, URZ ;  /* 0x0000003f00047c82 */ /* 0x000fe20008000000 */
[----:B------:R-:W-:Y:S01]  /*0c50*/  ULDC.64 UR18, c[0x0][0x650] ;  /* 0x0001940000127ab9 */ /* 0x000fe20000000a00 */
[----:B------:R-:W-:-:S04]  /*0c60*/  USHF.R.S32.HI UR10, URZ, 0x1f, UR7 ;  /* 0x0000001f3f0a7899 */ /* 0x000fc80008011407 */
[----:B------:R-:W-:-:S04]  /*0c70*/  ULEA.HI UR10, UR10, UR7, URZ, 0x5 ;  /* 0x000000070a0a7291 */ /* 0x000fc8000f8f283f */
[----:B------:R-:W-:Y:S01]  /*0c80*/  USHF.R.S32.HI UR14, URZ, 0x5, UR10 ;  /* 0x000000053f0e7899 */ /* 0x000fe2000801140a */
[----:B0-----:R-:W-:-:S13]  /*0c90*/  ISETP.NE.AND P2, PT, R0, 0x1, PT ;  /* 0x000000010000780c */ /* 0x001fda0003f45270 */
[----:B------:R-:W2:Y:S01]  /*0ca0*/  @P2 LDC R9, c[0x0][0x10] ;  /* 0x00000400ff092b82 */ /* 0x000ea20000000800 */
[----:B-1----:R-:W-:Y:S02]  /*0cb0*/  @P2 IMAD.MOV.U32 R6, RZ, RZ, R12 ;  /* 0x000000ffff062224 */ /* 0x002fe400078e000c */
[----:B------:R-:W-:-:S05]  /*0cc0*/  @P2 IMAD.MOV.U32 R7, RZ, RZ, RZ ;  /* 0x000000ffff072224 */ /* 0x000fca00078e00ff */
[----:B------:R-:W0:Y:S01]  /*0cd0*/  @!P2 LDC R11, c[0x0][0xc] ;  /* 0x00000300ff0bab82 */ /* 0x000e220000000800 */
[----:B------:R-:W-:Y:S01]  /*0ce0*/  ULDC UR8, c[0x0][0xc] ;  /* 0x0000030000087ab9 */ /* 0x000fe20000000800 */
[----:B------:R-:W-:Y:S01]  /*0cf0*/  ULDC UR9, c[0x0][0x10] ;  /* 0x0000040000097ab9 */ /* 0x000fe20000000800 */
[----:B------:R-:W-:Y:S01]  /*0d00*/  ULDC UR7, c[0x0][0x14] ;  /* 0x0000050000077ab9 */ /* 0x000fe20000000800 */
[----:B------:R-:W-:-:S04]  /*0d10*/  UIMAD.WIDE.U32 UR8, UR8, UR9, URZ ;  /* 0x00000009080872a5 */ /* 0x000fc8000f8e003f */
[----:B------:R-:W-:Y:S02]  /*0d20*/  UIMAD.WIDE.U32 UR20, UR8, UR7, URZ ;  /* 0x00000007081472a5 */ /* 0x000fe4000f8e003f */
[----:B------:R-:W-:-:S04]  /*0d30*/  UIMAD UR15, UR9, UR7, URZ ;  /* 0x00000007090f72a4 */ /* 0x000fc8000f8e023f */
[----:B------:R-:W-:Y:S01]  /*0d40*/  UIADD3 UR15, UR21, UR15, URZ ;  /* 0x0000000f150f7290 */ /* 0x000fe2000fffe03f */
[----:B--2---:R-:W-:-:S04]  /*0d50*/  @P2 IMAD.WIDE.U32 R8, R4, R9, R6 ;  /* 0x0000000904082225 */ /* 0x004fc800078e0006 */
[----:B------:R-:W-:Y:S02]  /*0d60*/  @P2 IMAD.MOV.U32 R13, RZ, RZ, R8 ;  /* 0x000000ffff0d2224 */ /* 0x000fe400078e0008 */
[----:B0-----:R-:W-:-:S04]  /*0d70*/  @!P2 IMAD.WIDE.U32 R6, R11, R12, R4 ;  /* 0x0000000c0b06a225 */ /* 0x001fc800078e0004 */
[----:B------:R-:W-:Y:S02]  /*0d80*/  @P2 IMAD.MOV.U32 R11, RZ, RZ, RZ ;  /* 0x000000ffff0b2224 */ /* 0x000fe400078e00ff */
[----:B------:R-:W-:Y:S02]  /*0d90*/  @!P2 IMAD.MOV.U32 R13, RZ, RZ, R6 ;  /* 0x000000ffff0da224 */ /* 0x000fe400078e0006 */
[----:B------:R-:W-:Y:S02]  /*0da0*/  @P2 IMAD.IADD R10, R9, 0x1, R11 ;  /* 0x00000001090a2824 */ /* 0x000fe400078e020b */
[----:B------:R-:W-:Y:S01]  /*0db0*/  @!P2 IMAD.MOV.U32 R10, RZ, RZ, R7 ;  /* 0x000000ffff0aa224 */ /* 0x000fe200078e0007 */
[----:B------:R0:W-:Y:S01]  /*0dc0*/  STL [R1+0x80], R13 ;  /* 0x0000800d01007387 */ /* 0x0001e20000100800 */
[----:B------:R-:W-:Y:S02]  /*0dd0*/  IMAD.MOV.U32 R18, RZ, RZ, R13 ;  /* 0x000000ffff127224 */ /* 0x000fe400078e000d */
[----:B------:R-:W-:Y:S01]  /*0de0*/  IMAD.MOV.U32 R19, RZ, RZ, R10 ;  /* 0x000000ffff137224 */ /* 0x000fe200078e000a */
[----:B------:R0:W-:Y:S01]  /*0df0*/  STL [R1+0x7c], R10 ;  /* 0x00007c0a01007387 */ /* 0x0001e20000100800 */
[----:B------:R-:W-:Y:S05]  /*0e00*/  @P0 BRA `(.L_x_10) ;  /* 0x0000000000280947 */ /* 0x000fea0003800000 */
[----:B------:R-:W-:Y:S01]  /*0e10*/  IADD3 R18, P0, R18, UR20, RZ ;  /* 0x0000001412127c10 */ /* 0x000fe2000ff1e0ff */
[----:B------:R-:W-:Y:S02]  /*0e20*/  UISETP.GE.U32.AND UP0, UPT, UR14, 0x16, UPT ;  /* 0x000000160e00788c */ /* 0x000fe4000bf06070 */
[----:B------:R-:W-:Y:S01]  /*0e30*/  UIMAD.WIDE.U32 UR4, UR14, -0x45d1745d, URZ ;  /* 0xba2e8ba30e0478a5 */ /* 0x000fe2000f8e003f */
[----:B------:R-:W-:Y:S01]  /*0e40*/  IADD3.X R19, R19, UR15, RZ, P0, !PT ;  /* 0x0000000f13137c10 */ /* 0x000fe200087fe4ff */
[----:B------:R1:W-:Y:S02]  /*0e50*/  STL [R1+0x80], R18 ;  /* 0x0000801201007387 */ /* 0x0003e40000100800 */
[----:B------:R-:W-:Y:S02]  /*0e60*/  USHF.R.U32.HI UR5, URZ, 0x4, UR5 ;  /* 0x000000043f057899 */ /* 0x000fe40008011605 */
[----:B------:R1:W-:Y:S01]  /*0e70*/  STL [R1+0x7c], R19 ;  /* 0x00007c1301007387 */ /* 0x0003e20000100800 */
[----:B------:R-:W-:-:S02]  /*0e80*/  UMOV UR4, URZ ;  /* 0x0000003f00047c82 */ /* 0x000fc40008000000 */
[----:B------:R-:W-:Y:S02]  /*0e90*/  @UP0 ULOP3.LUT UR4, UR5, 0x1, URZ, 0xc0, !UPT ;  /* 0x0000000105040892 */ /* 0x000fe4000f8ec03f */
[----:B------:R-:W-:-:S12]  /*0ea0*/  UIMAD UR5, UR5, -0x16, UR14 ;  /* 0xffffffea050578a4 */ /* 0x000fd8000f8e020e */
.L_x_10:
[----:B------:R-:W-:Y:S01]  /*0eb0*/  IMAD.MOV.U32 R8, RZ, RZ, -0x1 ;  /* 0xffffffffff087424 */ /* 0x000fe200078e00ff */
[----:B------:R-:W-:Y:S01]  /*0ec0*/  ISETP.GE.U32.AND P0, PT, R18, UR18, PT ;  /* 0x0000001212007c0c */ /* 0x000fe2000bf06070 */
[----:B------:R-:W-:Y:S01]  /*0ed0*/  IMAD.MOV.U32 R6, RZ, RZ, -0x1 ;  /* 0xffffffffff067424 */ /* 0x000fe200078e00ff */
[----:B------:R-:W-:Y:S01]  /*0ee0*/  PRMT R0, RZ, 0x7610, R0 ;  /* 0x00007610ff007816 */ /* 0x000fe20000000000 */
[----:B------:R-:W-:Y:S01]  /*0ef0*/  IMAD.MOV.U32 R7, RZ, RZ, -0x1 ;  /* 0xffffffffff077424 */ /* 0x000fe200078e00ff */
[----:B------:R2:W-:Y:S01]  /*0f00*/  STL [R1+0x84], R8 ;  /* 0x0000840801007387 */ /* 0x0005e20000100800 */
[----:B------:R-:W-:-:S03]  /*0f10*/  ISETP.GE.U32.AND.EX P0, PT, R19, UR19, PT, P0 ;  /* 0x0000001313007c0c */ /* 0x000fc6000bf06100 */
[----:B------:R2:W-:Y:S04]  /*0f20*/  STL [R1+0x78], R6 ;  /* 0x0000780601007387 */ /* 0x0005e80000100800 */
[----:B------:R2:W-:Y:S06]  /*0f30*/  STL [R1+0x88], R7 ;  /* 0x0000880701007387 */ /* 0x0005ec0000100800 */
[----:B------:R-:W-:Y:S05]  /*0f40*/  @P0 BRA `(.L_x_11) ;  /* 0x0000000400680947 */ /* 0x000fea0003800000 */
[----:B------:R-:W3:Y:S01]  /*0f50*/  LDC.64 R14, c[0x0][0x628] ;  /* 0x00018a00ff0e7b82 */ /* 0x000ee20000000a00 */
[----:B--2---:R-:W-:Y:S02]  /*0f60*/  IMAD.MOV.U32 R6, RZ, RZ, R18 ;  /* 0x000000ffff067224 */ /* 0x004fe400078e0012 */
[----:B------:R-:W-:-:S05]  /*0f70*/  IMAD.MOV.U32 R7, RZ, RZ, R19 ;  /* 0x000000ffff077224 */ /* 0x000fca00078e0013 */
[----:B------:R-:W2:Y:S08]  /*0f80*/  LDC R0, c[0x0][0x630] ;  /* 0x00018c00ff007b82 */ /* 0x000eb00000000800 */
[----:B------:R-:W4:Y:S01]  /*0f90*/  LDC.64 R16, c[0x0][0x620] ;  /* 0x00018800ff107b82 */ /* 0x000f220000000a00 */
[----:B---3--:R-:W-:-:S04]  /*0fa0*/  ISETP.NE.U32.AND P0, PT, R14, RZ, PT ;  /* 0x000000ff0e00720c */ /* 0x008fc80003f05070 */
[----:B------:R-:W-:-:S13]  /*0fb0*/  ISETP.NE.AND.EX P0, PT, R15, RZ, PT, P0 ;  /* 0x000000ff0f00720c */ /* 0x000fda0003f05300 */
[----:B--2-4-:R-:W-:Y:S05]  /*0fc0*/  @!P0 BRA `(.L_x_12) ;  /* 0x0000000000288947 */ /* 0x014fea0003800000 */
[----:B------:R-:W2:Y:S02]  /*0fd0*/  LDC R11, c[0x0][0x634] ;  /* 0x00018d00ff0b7b82 */ /* 0x000ea40000000800 */
[----:B--2---:R-:W-:-:S05]  /*0fe0*/  IADD3 R11, P0, R18, R11, RZ ;  /* 0x0000000b120b7210 */ /* 0x004fca0007f1e0ff */
[----:B0-----:R-:W-:-:S04]  /*0ff0*/  IMAD.X R13, RZ, RZ, R19, P0 ;  /* 0x000000ffff0d7224 */ /* 0x001fc800000e0613 */
[----:B------:R-:W-:-:S04]  /*1000*/  IMAD.WIDE.U32 R6, R13, R14, RZ ;  /* 0x0000000e0d067225 */ /* 0x000fc800078e00ff */
[----:B------:R-:W-:-:S04]  /*1010*/  IMAD.WIDE.U32 R8, P0, R11, R15, R6 ;  /* 0x0000000f0b087225 */ /* 0x000fc80007800006 */
[----:B------:R-:W-:-:S04]  /*1020*/  IMAD.WIDE.U32 R6, R11, R14, RZ ;  /* 0x0000000e0b067225 */ /* 0x000fc800078e00ff */
[----:B------:R-:W-:Y:S01]  /*1030*/  IMAD.X R11, RZ, RZ, RZ, P0 ;  /* 0x000000ffff0b7224 */ /* 0x000fe200000e06ff */
[----:B------:R-:W-:Y:S01]  /*1040*/  IADD3 RZ, P0, R7, R8, RZ ;  /* 0x0000000807ff7210 */ /* 0x000fe20007f1e0ff */
[----:B------:R-:W-:-:S04]  /*1050*/  IMAD.MOV.U32 R10, RZ, RZ, R9 ;  /* 0x000000ffff0a7224 */ /* 0x000fc800078e0009 */
[----:B------:R-:W-:-:S08]  /*1060*/  IMAD.WIDE.U32.X R6, R13, R15, R10, P0 ;  /* 0x0000000f0d067225 */ /* 0x000fd000000e040a */
.L_x_12:
[-CC-:B------:R-:W-:Y:S01]  /*1070*/  SHF.R.U64 R25, R6, R0.reuse, R7.reuse ;  /* 0x0000000006197219 */ /* 0x180fe20000001207 */
[----:B0-----:R-:W0:Y:S01]  /*1080*/  LDC R10, c[0x0][0x618] ;  /* 0x00018600ff0a7b82 */ /* 0x001e220000000800 */
[----:B------:R-:W-:Y:S01]  /*1090*/  SHF.R.U32.HI R5, RZ, R0, R7 ;  /* 0x00000000ff057219 */ /* 0x000fe20000011607 */
[----:B------:R-:W-:Y:S01]  /*10a0*/  IMAD.MOV.U32 R6, RZ, RZ, R18 ;  /* 0x000000ffff067224 */ /* 0x000fe200078e0012 */
[----:B------:R-:W-:Y:S01]  /*10b0*/  IADD3 R9, P0, RZ, -R25, RZ ;  /* 0x80000019ff097210 */ /* 0x000fe20007f1e0ff */
[----:B------:R-:W-:Y:S01]  /*10c0*/  IMAD.MOV.U32 R7, RZ, RZ, R19 ;  /* 0x000000ffff077224 */ /* 0x000fe200078e0013 */
[----:B------:R-:W-:Y:S01]  /*10d0*/  I2FP.F32.U32 R0, R4 ;  /* 0x0000000400007245 */ /* 0x000fe20000201000 */
[----:B------:R-:W-:Y:S02]  /*10e0*/  ULDC UR7, c[0x0][0x150] ;  /* 0x0000540000077ab9 */ /* 0x000fe40000000800 */
[----:B------:R-:W2:Y:S01]  /*10f0*/  LDC.64 R22, c[0x0][0x640] ;  /* 0x00019000ff167b82 */ /* 0x000ea20000000a00 */
[----:B------:R-:W-:-:S02]  /*1100*/  IMAD.X R11, RZ, RZ, ~R5, P0 ;  /* 0x000000ffff0b7224 */ /* 0x000fc400000e0e05 */
[----:B------:R-:W-:Y:S01]  /*1110*/  FMUL R0, R0, UR7 ;  /* 0x0000000700007c20 */ /* 0x000fe20008400000 */
[----:B------:R-:W-:Y:S01]  /*1120*/  IMAD.WIDE.U32 R6, R9, R16, R6 ;  /* 0x0000001009067225 */ /* 0x000fe200078e0006 */
[----:B------:R-:W-:-:S03]  /*1130*/  ULDC UR7, c[0x0][0x154] ;  /* 0x0000550000077ab9 */ /* 0x000fc60000000800 */
[----:B------:R-:W-:Y:S01]  /*1140*/  IMAD R8, R11, R16, RZ ;  /* 0x000000100b087224 */ /* 0x000fe200078e02ff */
[----:B------:R-:W3:Y:S01]  /*1150*/  LDC R5, c[0x0][0x144] ;  /* 0x00005100ff057b82 */ /* 0x000ee20000000800 */
[----:B------:R-:W4:Y:S02]  /*1160*/  F2I.U32.TRUNC.NTZ R0, R0 ;  /* 0x0000000000007305 */ /* 0x000f24000020f000 */
[----:B------:R-:W-:-:S04]  /*1170*/  IMAD R9, R9, R17, R8 ;  /* 0x0000001109097224 */ /* 0x000fc800078e0208 */
[----:B------:R-:W-:Y:S01]  /*1180*/  IMAD.IADD R7, R7, 0x1, R9 ;  /* 0x0000000107077824 */ /* 0x000fe200078e0209 */
[----:B------:R-:W5:Y:S01]  /*1190*/  LDC R16, c[0x0][0x608] ;  /* 0x00018200ff107b82 */ /* 0x000f620000000800 */
[----:B------:R-:W-:-:S03]  /*11a0*/  IMAD.MOV.U32 R9, RZ, RZ, -0x1 ;  /* 0xffffffffff097424 */ /* 0x000fc600078e00ff */
[--C-:B0-----:R-:W-:Y:S02]  /*11b0*/  SHF.R.U64 R14, R6, R10, R7.reuse ;  /* 0x0000000a060e7219 */ /* 0x101fe40000001207 */
[----:B------:R-:W-:Y:S02]  /*11c0*/  I2FP.F32.U32 R6, R12 ;  /* 0x0000000c00067245 */ /* 0x000fe40000201000 */
[----:B------:R-:W0:Y:S01]  /*11d0*/  LDC R20, c[0x0][0x658] ;  /* 0x00019600ff147b82 */ /* 0x000e220000000800 */
[----:B--2---:R-:W-:Y:S01]  /*11e0*/  ISETP.NE.U32.AND P0, PT, R22, RZ, PT ;  /* 0x000000ff1600720c */ /* 0x004fe20003f05070 */
[----:B----4-:R-:W-:Y:S02]  /*11f0*/  IMAD.MOV R8, RZ, RZ, -R0 ;  /* 0x000000ffff087224 */ /* 0x010fe400078e0a00 */
[----:B------:R-:W-:Y:S01]  /*1200*/  FMUL R6, R6, UR7 ;  /* 0x0000000706067c20 */ /* 0x000fe20008400000 */
[----:B------:R-:W-:Y:S02]  /*1210*/  SHF.R.U32.HI R7, RZ, R10, R7 ;  /* 0x0000000aff077219 */ /* 0x000fe40000011607 */
[----:B------:R-:W-:Y:S01]  /*1220*/  ISETP.NE.AND.EX P0, PT, R23, RZ, PT, P0 ;  /* 0x000000ff1700720c */ /* 0x000fe20003f05300 */
[----:B------:R2:W4:Y:S01]  /*1230*/  F2I.U32.TRUNC.NTZ R13, R6 ;  /* 0x00000006000d7305 */ /* 0x000522000020f000 */
[----:B------:R-:W2:Y:S01]  /*1240*/  LDC R15, c[0x0][0x148] ;  /* 0x00005200ff0f7b82 */ /* 0x000ea20000000800 */
[----:B---3--:R-:W-:-:S07]  /*1250*/  IMAD R0, R5, R8, R4 ;  /* 0x0000000805007224 */ /* 0x008fce00078e0204 */
[----:B-1----:R-:W1:Y:S01]  /*1260*/  LDC R18, c[0x0][0x600] ;  /* 0x00018000ff127b82 */ /* 0x002e620000000800 */
[-CC-:B-----5:R-:W-:Y:S02]  /*1270*/  SHF.R.U64 R26, R14, R16.reuse, R7.reuse ;  /* 0x000000100e1a7219 */ /* 0x1a0fe40000001207 */
[----:B------:R-:W-:Y:S01]  /*1280*/  SHF.R.U32.HI R5, RZ, R16, R7 ;  /* 0x00000010ff057219 */ /* 0x000fe20000011607 */
[----:B------:R-:W-:-:S04]  /*1290*/  IMAD.MOV.U32 R7, RZ, RZ, 0x1 ;  /* 0x00000001ff077424 */ /* 0x000fc800078e00ff */
[----:B------:R-:W3:Y:S01]  /*12a0*/  LDC R19, c[0x0][0x648] ;  /* 0x00019200ff137b82 */ /* 0x000ee20000000800 */
[-C--:B0-----:R-:W-:Y:S02]  /*12b0*/  SHF.L.U32 R4, R9, R20.reuse, RZ ;  /* 0x0000001409047219 */ /* 0x081fe400000006ff */
[--C-:B------:R-:W-:Y:S02]  /*12c0*/  SHF.R.U64 R16, R26, R20, R5.reuse ;  /* 0x000000141a107219 */ /* 0x100fe40000001205 */
[----:B------:R-:W-:Y:S02]  /*12d0*/  LOP3.LUT R11, RZ, R4, RZ, 0x33, !PT ;  /* 0x00000004ff0b7212 */ /* 0x000fe400078e33ff */
[-C--:B------:R-:W-:Y:S01]  /*12e0*/  SHF.R.U32.HI R5, RZ, R20.reuse, R5 ;  /* 0x00000014ff057219 */ /* 0x080fe20000011605 */
[----:B------:R-:W0:Y:S01]  /*12f0*/  LDC R21, c[0x0][0x638] ;  /* 0x00018e00ff157b82 */ /* 0x000e220000000800 */
[----:B------:R-:W-:Y:S01]  /*1300*/  SHF.L.U32 R10, R7, R20, RZ ;  /* 0x00000014070a7219 */ /* 0x000fe200000006ff */
[----:B------:R-:W-:-:S06]  /*1310*/  IMAD.MOV.U32 R4, RZ, RZ, R16 ;  /* 0x000000ffff047224 */ /* 0x000fcc00078e0010 */
[----:B------:R-:W0:Y:S01]  /*1320*/  LDC R24, c[0x0][0x610] ;  /* 0x00018400ff187b82 */ /* 0x000e220000000800 */
[----:B--2-4-:R-:W-:Y:S05]  /*1330*/  @!P0 BRA `(.L_x_13) ;  /* 0x0000000000288947 */ /* 0x014fea0003800000 */
[----:B------:R-:W2:Y:S02]  /*1340*/  LDC R9, c[0x0][0x64c] ;  /* 0x00019300ff097b82 */ /* 0x000ea40000000800 */
[----:B--2---:R-:W-:-:S05]  /*1350*/  IADD3 R9, P0, R16, R9, RZ ;  /* 0x0000000910097210 */ /* 0x004fca0007f1e0ff */
[----:B------:R-:W-:-:S04]  /*1360*/  IMAD.X R17, RZ, RZ, R5, P0 ;  /* 0x000000ffff117224 */ /* 0x000fc800000e0605 */
[----:B------:R-:W-:-:S04]  /*1370*/  IMAD.WIDE.U32 R4, R17, R22, RZ ;  /* 0x0000001611047225 */ /* 0x000fc800078e00ff */
[----:B------:R-:W-:-:S04]  /*1380*/  IMAD.WIDE.U32 R6, P0, R9, R23, R4 ;  /* 0x0000001709067225 */ /* 0x000fc80007800004 */
[----:B------:R-:W-:-:S04]  /*1390*/  IMAD.WIDE.U32 R4, R9, R22, RZ ;  /* 0x0000001609047225 */ /* 0x000fc800078e00ff */
[----:B------:R-:W-:Y:S01]  /*13a0*/  IMAD.X R9, RZ, RZ, RZ, P0 ;  /* 0x000000ffff097224 */ /* 0x000fe200000e06ff */
[----:B------:R-:W-:Y:S01]  /*13b0*/  IADD3 RZ, P0, R5, R6, RZ ;  /* 0x0000000605ff7210 */ /* 0x000fe20007f1e0ff */
[----:B------:R-:W-:-:S04]  /*13c0*/  IMAD.MOV.U32 R8, RZ, RZ, R7 ;  /* 0x000000ffff087224 */ /* 0x000fc800078e0007 */
[----:B------:R-:W-:-:S08]  /*13d0*/  IMAD.WIDE.U32.X R4, R17, R23, R8, P0 ;  /* 0x0000001711047225 */ /* 0x000fd000000e0408 */
.L_x_13:
[----:B---3--:R-:W-:Y:S01]  /*13e0*/  SHF.R.U64 R4, R4, R19, R5 ;  /* 0x0000001304047219 */ /* 0x008fe20000001205 */
[----:B-1----:R-:W-:Y:S01]  /*13f0*/  VIADD R5, R18, 0xffffffff ;  /* 0xffffffff12057836 */ /* 0x002fe20000000000 */
[----:B------:R-:W-:Y:S01]  /*1400*/  LOP3.LUT R11, R26, R11, RZ, 0xc0, !PT ;  /* 0x0000000b1a0b7212 */ /* 0x000fe200078ec0ff */
[----:B------:R-:W-:Y:S02]  /*1410*/  IMAD.MOV R13, RZ, RZ, -R13 ;  /* 0x000000ffff0d7224 */ /* 0x000fe400078e0a0d */
[----:B------:R-:W-:Y:S01]  /*1420*/  IMAD.MOV R6, RZ, RZ, -R4 ;  /* 0x000000ffff067224 */ /* 0x000fe200078e0a04 */
[----:B------:R-:W-:Y:S01]  /*1430*/  LOP3.LUT R14, R14, R5, RZ, 0xc0, !PT ;  /* 0x000000050e0e7212 */ /* 0x000fe200078ec0ff */
[----:B------:R-:W-:Y:S02]  /*1440*/  @P2 IMAD R0, R15, R13, R12 ;  /* 0x0000000d0f002224 */ /* 0x000fe400078e020c */
[----:B------:R-:W-:Y:S02]  /*1450*/  IMAD R11, R10, R4, R11 ;  /* 0x000000040a0b7224 */ /* 0x000fe400078e020b */
[----:B0-----:R-:W-:-:S02]  /*1460*/  IMAD R5, R6, R21, R16 ;  /* 0x0000001506057224 */ /* 0x001fc400078e0210 */
[----:B------:R-:W-:Y:S02]  /*1470*/  IMAD R4, R11, R24, R0 ;  /* 0x000000180b047224 */ /* 0x000fe400078e0200 */
[----:B------:R-:W-:Y:S02]  /*1480*/  IMAD R5, R5, R18, R14 ;  /* 0x0000001205057224 */ /* 0x000fe400078e020e */
[----:B------:R-:W-:-:S03]  /*1490*/  IMAD.MOV.U32 R0, RZ, RZ, 0x1 ;  /* 0x00000001ff007424 */ /* 0x000fc600078e00ff */
[----:B------:R-:W-:Y:S02]  /*14a0*/  SEL R6, R5, R4, !P2 ;  /* 0x0000000405067207 */ /* 0x000fe40005000000 */
[----:B------:R-:W-:-:S03]  /*14b0*/  SEL R4, R4, R5, !P2 ;  /* 0x0000000504047207 */ /* 0x000fc60005000000 */
[----:B------:R3:W-:Y:S04]  /*14c0*/  STL [R1+0x88], R6 ;  /* 0x0000880601007387 */ /* 0x0007e80000100800 */
[----:B------:R3:W-:Y:S04]  /*14d0*/  STL [R1+0x78], R25 ;  /* 0x0000781901007387 */ /* 0x0007e80000100800 */
[----:B------:R3:W-:Y:S02]  /*14e0*/  STL [R1+0x84], R4 ;  /* 0x0000840401007387 */ /* 0x0007e40000100800 */
.L_x_11:
[----:B------:R-:W-:Y:S05]  /*14f0*/  @!P1 BRA `(.L_x_14) ;  /* 0x000000d8009c9947 */ /* 0x000fea0003800000 */
[----:B------:R-:W-:-:S06]  /*1500*/  UISETP.GT.U32.AND UP0, UPT, UR12, 0x1, UPT ;  /* 0x000000010c00788c */ /* 0x000fcc000bf04070 */
[----:B------:R-:W-:-:S13]  /*1510*/  PLOP3.LUT P0, PT, PT, PT, UP0, 0x80, 0x0 ;  /* 0x000000000000781c */ /* 0x000fda0003f0f008 */
[----:B------:R-:W-:Y:S05]  /*1520*/  @P0 EXIT ;  /* 0x000000000000094d */ /* 0x000fea0003800000 */
.L_x_15:
[----:B------:R-:W-:-:S08]  /*1530*/  NOP ;  /* 0x0000000000007918 */ /* 0x000fd00000000000 */
[----:B------:R-:W4:Y:S02]  /*1540*/  USETMAXREG.TRY_ALLOC.CTAPOOL UP0, 0xe8 ;  /* 0x000000e8000079c8 */ /* 0x000f240008000600 */
[----:B----4-:R-:W-:-:S13]  /*1550*/  PLOP3.LUT P0, PT, PT, PT, UP0, 0x80, 0x0 ;  /* 0x000000000000781c */ /* 0x010fda0003f0f008 */
[----:B------:R-:W-:Y:S05]  /*1560*/  @!P0 BRA `(.L_x_15) ;  /* 0xfffffffc00f08947 */ /* 0x000fea000383ffff */
[----:B------:R-:W-:-:S13]  /*1570*/  LOP3.LUT P0, RZ, R0, 0xff, RZ, 0xc0, !PT ;  /* 0x000000ff00ff7812 */ /* 0x000fda000780c0ff */
[----:B------:R-:W-:Y:S05]  /*1580*/  @!P0 EXIT ;  /* 0x000000000000894d */ /* 0x000fea0003800000 */
[----:B------:R-:W4:Y:S01]  /*1590*/  S2UR UR6, SR_CgaCtaId ;  /* 0x00000000000679c3 */ /* 0x000f220000008800 */
[----:B------:R-:W-:Y:S01]  /*15a0*/  SHF.R.S32.HI R0, RZ, 0x1f, R3 ;  /* 0x0000001fff007819 */ /* 0x000fe20000011403 */
[----:B------:R-:W-:Y:S01]  /*15b0*/  UIADD3 UR7, UR17, -0x1, URZ ;  /* 0xffffffff11077890 */ /* 0x000fe2000fffe03f */
[----:B------:R-:W-:Y:S02]  /*15c0*/  UMOV UR12, 0x400 ;  /* 0x00000400000c7882 */ /* 0x000fe40000000000 */
[CC--:B------:R-:W-:Y:S01]  /*15d0*/  LEA.HI R2, R0.reuse, R3.reuse, RZ, 0x2 ;  /* 0x0000000300027211 */ /* 0x0c0fe200078f10ff */
[----:B------:R-:W-:Y:S01]  /*15e0*/  UISETP.LT.AND UP0, UPT, UR14, 0x1, UPT ;  /* 0x000000010e00788c */ /* 0x000fe2000bf01270 */
[----:B------:R-:W-:Y:S01]  /*15f0*/  LEA.HI R0, R0, R3, RZ, 0x5 ;  /* 0x0000000300007211 */ /* 0x000fe200078f28ff */
[----:B------:R-:W-:Y:S01]  /*1600*/  ULOP3.LUT UR27, UR13, 0x1, URZ, 0xfc, !UPT ;  /* 0x000000010d1b7892 */ /* 0x000fe2000f8efc3f */
[--C-:B---3--:R-:W-:Y:S01]  /*1610*/  SHF.R.S32.HI R4, RZ, 0x2, R2.reuse ;  /* 0x00000002ff047819 */ /* 0x108fe20000011402 */
[----:B------:R-:W-:Y:S01]  /*1620*/  USEL UR16, UR14, 0x1, UP0 ;  /* 0x000000010e107887 */ /* 0x000fe20008000000 */
[----:B------:R-:W-:Y:S01]  /*1630*/  SHF.R.S32.HI R5, RZ, 0x1f, R2 ;  /* 0x0000001fff057819 */ /* 0x000fe20000011402 */
[----:B------:R-:W-:-:S02]  /*1640*/  UISETP.NE.AND UP0, UPT, UR7, URZ, UPT ;  /* 0x0000003f0700728c */ /* 0x000fc4000bf05270 */
[----:B------:R-:W-:Y:S01]  /*1650*/  USHF.L.U32 UR28, UR14, 0x1, URZ ;  /* 0x000000010e1c7899 */ /* 0x000fe2000800063f */
[----:B------:R-:W-:Y:S01]  /*1660*/  LEA.HI R5, R5, R4, RZ, 0x3 ;  /* 0x0000000405057211 */ /* 0x000fe200078f18ff */
[----:B------:R-:W-:Y:S02]  /*1670*/  UIADD3 UR16, -UR16, UR14, URZ ;  /* 0x0000000e10107290 */ /* 0x000fe4000fffe13f */
[----:B------:R-:W-:Y:S01]  /*1680*/  USEL UR30, URZ, 0x1, UP0 ;  /* 0x000000013f1e7887 */ /* 0x000fe20008000000 */
[----:B------:R-:W-:Y:S01]  /*1690*/  LOP3.LUT R5, R5, 0xfffffff8, RZ, 0xc0, !PT ;  /* 0xfffffff805057812 */ /* 0x000fe200078ec0ff */
[----:B----4-:R-:W-:-:S04]  /*16a0*/  ULEA UR12, UR6, UR12, 0x18 ;  /* 0x0000000c060c7291 */ /* 0x010fc8000f8ec03f */
[----:B------:R-:W-:Y:S01]  /*16b0*/  IMAD.IADD R2, R4, 0x1, -R5 ;  /* 0x0000000104027824 */ /* 0x000fe200078e0a05 */
[----:B------:R-:W-:Y:S01]  /*16c0*/  USHF.L.U32 UR6, UR7, 0x3, URZ ;  /* 0x0000000307067899 */ /* 0x000fe2000800063f */
[----:B------:R-:W-:Y:S01]  /*16d0*/  SHF.R.S32.HI R5, RZ, 0x5, R0 ;  /* 0x00000005ff057819 */ /* 0x000fe20000011400 */
[----:B------:R-:W-:Y:S02]  /*16e0*/  UIADD3 UR29, UR12, 0x170, URZ ;  /* 0x000001700c1d7890 */ /* 0x000fe4000fffe03f */
[----:B------:R-:W-:Y:S01]  /*16f0*/  ULOP3.LUT UR6, UR6, 0x8, URZ, 0xc0, !UPT ;  /* 0x0000000806067892 */ /* 0x000fe2000f8ec03f */
[--C-:B------:R-:W-:Y:S01]  /*1700*/  SHF.R.S32.HI R3, RZ, 0x1f, R2.reuse ;  /* 0x0000001fff037819 */ /* 0x100fe20000011402 */
[C-C-:B------:R-:W-:Y:S01]  /*1710*/  IMAD R0, R5.reuse, -0x10, -R2.reuse ;  /* 0xfffffff005007824 */ /* 0x140fe200078e0a02 */
[----:B------:R-:W-:Y:S02]  /*1720*/  ULEA UR17, UR17, UR29, 0x3 ;  /* 0x0000001d11117291 */ /* 0x000fe4000f8e183f */
[----:B------:R-:W-:Y:S01]  /*1730*/  ULOP3.LUT UR31, UR6, 0x8, URZ, 0x3c, !UPT ;  /* 0x00000008061f7892 */ /* 0x000fe2000f8e3c3f */
[----:B------:R-:W-:Y:S01]  /*1740*/  IMAD.WIDE R2, R5, 0x10, R2 ;  /* 0x0000001005027825 */ /* 0x000fe200078e0202 */
[----:B------:R-:W-:-:S03]  /*1750*/  ULOP3.LUT UR18, UR6, 0x18, URZ, 0x3c, !UPT ;  /* 0x0000001806127892 */ /* 0x000fc6000f8e3c3f */
[----:B------:R-:W-:Y:S02]  /*1760*/  ULDC UR6, c[0x0][0x284] ;  /* 0x0000a10000067ab9 */ /* 0x000fe40000000800 */
[----:B------:R-:W-:-:S05]  /*1770*/  VIADD R0, R0, UR6 ;  /* 0x0000000600007c36 */ /* 0x000fca0008000000 */
[----:B------:R3:W-:Y:S04]  /*1780*/  STL [R1+0x8c], R0 ;  /* 0x00008c0001007387 */ /* 0x0007e80000100800 */
[----:B------:R3:W-:Y:S02]  /*1790*/  STL.64 [R1+0x90], R2 ;  /* 0x0000900201007387 */ /* 0x0007e40000100a00 */
.L_x_298:
[----:B---3--:R-:W-:Y:S01]  /*17a0*/  IMAD.U32 R0, RZ, RZ, UR30 ;  /* 0x0000001eff007e24 */ /* 0x008fe2000f8e00ff */
[----:B0-2---:R-:W3:Y:S01]  /*17b0*/  LDC R2, c[0x0][0x28c] ;  /* 0x0000a300ff027b82 */ /* 0x005ee20000000800 */
[----:B------:R-:W-:Y:S01]  /*17c0*/  UMOV UR6, URZ ;  /* 0x0000003f00067c82 */ /* 0x000fe20008000000 */
[----:B------:R-:W-:Y:S02]  /*17d0*/  UMOV UR19, UR5 ;  /* 0x0000000500137c82 */ /* 0x000fe40008000000 */
[----:B------:R-:W-:-:S04]  /*17e0*/  SHF.L.U32 R0, R0, 0x1f, RZ ;  /* 0x0000001f00007819 */ /* 0x000fc800000006ff */
[----:B----4-:R-:W4:Y:S01]  /*17f0*/  SYNCS.PHASECHK.TRANS64.TRYWAIT P0, [UR17+-0x8], R0 ;  /* 0xfffff800ff0075a7 */ /* 0x010f220008000151 */
[----:B---3--:R-:W-:Y:S01]  /*1800*/  ISETP.GE.AND P1, PT, R2, 0x1, PT ;  /* 0x000000010200780c */ /* 0x008fe20003f26270 */
[----:B----4-:R-:W-:-:S12]  /*1810*/  @!P0 BRA `(.L_x_16) ;  /* 0x000000f0007c8947 */ /* 0x010fd80003800000 */
.L_x_338:
[----:B------:R4:W-:Y:S01]  /*1820*/  STL [R1+0x74], RZ ;  /* 0x000074ff01007387 */ /* 0x0009e20000100800 */
[----:B------:R-:W-:Y:S01]  /*1830*/  UMOV UR7, URZ ;  /* 0x0000003f00077c82 */ /* 0x000fe20008000000 */
[----:B------:R-:W-:Y:S01]  /*1840*/  UMOV UR8, URZ ;  /* 0x0000003f00087c82 */ /* 0x000fe20008000000 */
[----:B---3--:R-:W-:Y:S01]  /*1850*/  IMAD.MOV.U32 R0, RZ, RZ, RZ ;  /* 0x000000ffff007224 */ /* 0x008fe200078e00ff */
[----:B------:R4:W-:Y:S01]  /*1860*/  STL [R1+0x70], RZ ;  /* 0x000070ff01007387 */ /* 0x0009e20000100800 */
[----:B------:R-:W-:Y:S02]  /*1870*/  CS2R R2, SRZ ;  /* 0x0000000000027805 */ /* 0x000fe4000001ff00 */
[----:B------:R-:W-:Y:S02]  /*1880*/  CS2R R4, SRZ ;  /* 0x0000000000047805 */ /* 0x000fe4000001ff00 */
[----:B--2---:R-:W-:Y:S01]  /*1890*/  CS2R R6, SRZ ;  /* 0x0000000000067805 */ /* 0x004fe2000001ff00 */
[----:B------:R4:W-:Y:S01]  /*18a0*/  STL [R1+0x6c], RZ ;  /* 0x00006cff01007387 */ /* 0x0009e20000100800 */
[----:B------:R-:W-:-:S02]  /*18b0*/  CS2R R8, SRZ ;  /* 0x0000000000087805 */ /* 0x000fc4000001ff00 */
[----:B0-----:R-:W-:Y:S02]  /*18c0*/  CS2R R10, SRZ ;  /* 0x00000000000a7805 */ /* 0x001fe4000001ff00 */
[----:B------:R-:W-:Y:S01]  /*18d0*/  CS2R R12, SRZ ;  /* 0x00000000000c7805 */ /* 0x000fe2000001ff00 */
[----:B------:R4:W-:Y:S01]  /*18e0*/  STL [R1+0x68], RZ ;  /* 0x000068ff01007387 */ /* 0x0009e20000100800 */
[----:B------:R-:W-:Y:S02]  /*18f0*/  CS2R R14, SRZ ;  /* 0x00000000000e7805 */ /* 0x000fe4000001ff00 */
[----:B------:R-:W-:Y:S02]  /*1900*/  CS2R R16, SRZ ;  /* 0x0000000000107805 */ /* 0x000fe4000001ff00 */
[----:B-1----:R-:W-:Y:S01]  /*1910*/  CS2R R18, SRZ ;  /* 0x0000000000127805 */ /* 0x002fe2000001ff00 */
[----:B------:R4:W-:Y:S01]  /*1920*/  STL [R1+0x64], RZ ;  /* 0x000064ff01007387 */ /* 0x0009e20000100800 */
[----:B------:R-:W-:-:S02]  /*1930*/  CS2R R20, SRZ ;  /* 0x0000000000147805 */ /* 0x000fc4000001ff00 */
[----:B------:R-:W-:Y:S02]  /*1940*/  CS2R R22, SRZ ;  /* 0x0000000000167805 */ /* 0x000fe4000001ff00 */
[----:B------:R-:W-:Y:S01]  /*1950*/  CS2R R152, SRZ ;  /* 0x0000000000987805 */ /* 0x000fe2000001ff00 */
[----:B------:R4:W-:Y:S01]  /*1960*/  STL [R1+0x60], RZ ;  /* 0x000060ff01007387 */ /* 0x0009e20000100800 */
[----:B------:R-:W-:Y:S02]  /*1970*/  CS2R R154, SRZ ;  /* 0x00000000009a7805 */ /* 0x000fe4000001ff00 */
[----:B------:R-:W-:Y:S02]  /*1980*/  CS2R R156, SRZ ;  /* 0x00000000009c7805 */ /* 0x000fe4000001ff00 */
[----:B------:R-:W-:Y:S01]  /*1990*/  CS2R R158, SRZ ;  /* 0x00000000009e7805 */ /* 0x000fe2000001ff00 */
        /* <DEDUP_REMOVED lines=45> */
[----:B------:R-:W-:Y:S01]  /*1c70*/  IMAD.MOV.U32 R226, RZ, RZ, RZ ;  /* 0x000000ffffe27224 */ /* 0x000fe200078e00ff */
[----:B------:R-:W-:Y:S01]  /*1c80*/  CS2R R24, SRZ ;  /* 0x0000000000187805 */ /* 0x000fe2000001ff00 */
[----:B------:R-:W-:Y:S01]  /*1c90*/  IMAD.U32 R227, RZ, RZ, UR4 ;  /* 0x00000004ffe37e24 */ /* 0x000fe2000f8e00ff */
[----:B------:R4:W-:Y:S01]  /*1ca0*/  STL [R1+0x2c], RZ ;  /* 0x00002cff01007387 */ /* 0x0009e20000100800 */
[----:B------:R-:W-:Y:S02]  /*1cb0*/  CS2R R26, SRZ ;  /* 0x00000000001a7805 */ /* 0x000fe4000001ff00 */
[----:B------:R-:W-:-:S02]  /*1cc0*/  CS2R R28, SRZ ;  /* 0x00000000001c7805 */ /* 0x000fc4000001ff00 */
[----:B------:R-:W-:Y:S01]  /*1cd0*/  CS2R R30, SRZ ;  /* 0x00000000001e7805 */ /* 0x000fe2000001ff00 */
[----:B------:R4:W-:Y:S01]  /*1ce0*/  STL [R1+0x28], RZ ;  /* 0x000028ff01007387 */ /* 0x0009e20000100800 */
[----:B------:R-:W-:Y:S02]  /*1cf0*/  CS2R R32, SRZ ;  /* 0x0000000000207805 */ /* 0x000fe4000001ff00 */
[----:B------:R-:W-:Y:S02]  /*1d00*/  CS2R R34, SRZ ;  /* 0x0000000000227805 */ /* 0x000fe4000001ff00 */
[----:B------:R-:W-:Y:S01]  /*1d10*/  CS2R R36, SRZ ;  /* 0x0000000000247805 */ /* 0x000fe2000001ff00 */
        /* <DEDUP_REMOVED lines=36> */
[----:B------:R4:W-:Y:S01]  /*1f60*/  STL [R1], RZ ;  /* 0x000000ff01007387 */ /* 0x0009e20000100800 */
[----:B------:R-:W-:Y:S02]  /*1f70*/  CS2R R92, SRZ ;  /* 0x00000000005c7805 */ /* 0x000fe4000001ff00 */
[----:B------:R-:W-:Y:S02]  /*1f80*/  CS2R R94, SRZ ;  /* 0x00000000005e7805 */ /* 0x000fe4000001ff00 */
[----:B------:R-:W-:Y:S02]  /*1f90*/  CS2R R96, SRZ ;  /* 0x0000000000607805 */ /* 0x000fe4000001ff00 */
[----:B------:R-:W-:Y:S02]  /*1fa0*/  CS2R R98, SRZ ;  /* 0x0000000000627805 */ /* 0x000fe4000001ff00 */
[----:B------:R-:W-:-:S02]  /*1fb0*/  CS2R R100, SRZ ;  /* 0x0000000000647805 */ /* 0x000fc4000001ff00 */
[----:B------:R-:W-:Y:S02]  /*1fc0*/  CS2R R102, SRZ ;  /* 0x0000000000667805 */ /* 0x000fe4000001ff00 */
        /* <DEDUP_REMOVED lines=23> */
[----:B------:R-:W-:Y:S01]  /*2140*/  CS2R R150, SRZ ;  /* 0x0000000000967805 */ /* 0x000fe2000001ff00 */
[----:B----4-:R-:W-:Y:S06]  /*2150*/  @!P1 BRA `(.L_x_17) ;  /* 0x0000001000609947 */ /* 0x010fec0003800000 */
[----:B------:R-:W-:-:S06]  /*2160*/  UISETP.NE.AND UP0, UPT, UR27, 0x3, UPT ;  /* 0x000000031b00788c */ /* 0x000fcc000bf05270 */
[----:B------:R-:W-:-:S13]  /*2170*/  PLOP3.LUT P1, PT, PT, PT, UP0, 0x80, 0x0 ;  /* 0x000000000000781c */ /* 0x000fda0003f2f008 */
[----:B------:R-:W-:Y:S05]  /*2180*/  @!P1 BRA `(.L_x_18) ;  /* 0x0000000000049947 */ /* 0x000fea0003800000 */
[----:B------:R-:W-:Y:S01]  /*2190*/  BPT.TRAP 0x1 ;  /* 0x000000040000795c */ /* 0x000fe20000300000 */
.L_x_18:
[----:B------:R-:W-:Y:S01]  /*21a0*/  ULEA UR6, UR5, UR12, 0x3 ;  /* 0x0000000c05067291 */ /* 0x000fe2000f8e183f */
[----:B------:R-:W-:-:S05]  /*21b0*/  IMAD.U32 R0, RZ, RZ, UR4 ;  /* 0x00000004ff007e24 */ /* 0x000fca000f8e00ff */
[----:B------:R-:W-:-:S04]  /*21c0*/  SHF.L.U32 R0, R0, 0x1f, RZ ;  /* 0x0000001f00007819 */ /* 0x000fc800000006ff */
[----:B------:R0:W1:Y:S01]  /*21d0*/  SYNCS.PHASECHK.TRANS64.TRYWAIT P0, [UR6], R0 ;  /* 0x00000000ff0075a7 */ /* 0x0000620008000146 */
[----:B------:R-:W-:Y:S05]  /*21e0*/  @!P1 BRA `(.L_x_19) ;  /* 0x0000000000049947 */ /* 0x000fea0003800000 */
[----:B------:R-:W-:Y:S01]  /*21f0*/  BPT.TRAP 0x1 ;  /* 0x000000040000795c */ /* 0x000fe20000300000 */
.L_x_19:
[----:B-1----:R-:W-:Y:S05]  /*2200*/  @P0 BRA `(.L_x_20) ;  /* 0x0000000000080947 */ /* 0x002fea0003800000 */
[----:B------:R-:W1:Y:S02]  /*2210*/  SYNCS.PHASECHK.TRANS64.TRYWAIT P0, [UR6], R0 ;  /* 0x00000000ff0075a7 */ /* 0x000e640008000146 */
[----:B-1----:R-:W-:Y:S05]  /*2220*/  @!P0 BRA `(.L_x_21) ;  /* 0x000000e800108947 */ /* 0x002fea0003800000 */
.L_x_20:
[----:B------:R2:W-:Y:S01]  /*2230*/  STL [R1+0x74], RZ ;  /* 0x000074ff01007387 */ /* 0x0005e20000100800 */
[----:B------:R-:W-:Y:S01]  /*2240*/  UIADD3 UR7, UR12, 0xb280, URZ ;  /* 0x0000b2800c077890 */ /* 0x000fe2000fffe03f */
[----:B------:R-:W-:Y:S01]  /*2250*/  WARPGROUP.ARRIVE ;  /* 0x00000000000079c5 */ /* 0x000fe20000000000 */
[----:B------:R-:W-:Y:S01]  /*2260*/  UIADD3 UR6, UR12, 0x280, URZ ;  /* 0x000002800c067890 */ /* 0x000fe2000fffe03f */
[----:B------:R2:W-:Y:S01]  /*2270*/  STL [R1+0x70], RZ ;  /* 0x000070ff01007387 */ /* 0x0005e20000100800 */
[----:B------:R-:W-:Y:S01]  /*2280*/  USHF.R.U32.HI UR7, URZ, 0x4, UR7 ;  /* 0x000000043f077899 */ /* 0x000fe20008011607 */
[----:B01----:R-:W-:Y:S01]  /*2290*/  IMAD.MOV.U32 R0, RZ, RZ, RZ ;  /* 0x000000ffff007224 */ /* 0x003fe200078e00ff */
[----:B------:R-:W-:Y:S01]  /*22a0*/  USHF.R.U32.HI UR6, URZ, 0x4, UR6 ;  /* 0x000000043f067899 */ /* 0x000fe20008011606 */
[----:B------:R2:W-:Y:S01]  /*22b0*/  STL [R1+0x6c], RZ ;  /* 0x00006cff01007387 */ /* 0x0005e20000100800 */
[----:B------:R-:W-:Y:S01]  /*22c0*/  ULOP3.LUT UR7, UR7, 0x3fff, URZ, 0xc0, !UPT ;  /* 0x00003fff07077892 */ /* 0x000fe2000f8ec03f */
[----:B------:R-:W-:Y:S01]  /*22d0*/  CS2R R2, SRZ ;  /* 0x0000000000027805 */ /* 0x000fe2000001ff00 */
[----:B------:R-:W-:Y:S01]  /*22e0*/  ULOP3.LUT UR6, UR6, 0x3fff, URZ, 0xc0, !UPT ;  /* 0x00003fff06067892 */ /* 0x000fe2000f8ec03f */
[----:B------:R2:W-:Y:S01]  /*22f0*/  STL [R1+0x68], RZ ;  /* 0x000068ff01007387 */ /* 0x0005e20000100800 */
[----:B------:R-:W-:Y:S01]  /*2300*/  ULOP3.LUT UR7, UR7, 0x10000, URZ, 0xfc, !UPT ;  /* 0x0001000007077892 */ /* 0x000fe2000f8efc3f */
[----:B------:R-:W-:Y:S01]  /*2310*/  CS2R R4, SRZ ;  /* 0x0000000000047805 */ /* 0x000fe2000001ff00 */
[----:B------:R-:W-:Y:S01]  /*2320*/  ULOP3.LUT UR6, UR6, 0x10000, URZ, 0xfc, !UPT ;  /* 0x0001000006067892 */ /* 0x000fe2000f8efc3f */
[----:B------:R2:W-:Y:S01]  /*2330*/  STL [R1+0x64], RZ ;  /* 0x000064ff01007387 */ /* 0x0005e20000100800 */
[----:B------:R-:W-:Y:S01]  /*2340*/  ULEA UR10, UR5, UR7, 0x9 ;  /* 0x00000007050a7291 */ /* 0x000fe2000f8e483f */
[----:B------:R-:W-:Y:S01]  /*2350*/  CS2R R6, SRZ ;  /* 0x0000000000067805 */ /* 0x000fe2000001ff00 */
[----:B------:R-:W-:Y:S01]  /*2360*/  ULEA UR8, UR5, UR6, 0x7 ;  /* 0x0000000605087291 */ /* 0x000fe2000f8e383f */
[----:B------:R2:W-:Y:S01]  /*2370*/  STL [R1+0x60], RZ ;  /* 0x000060ff01007387 */ /* 0x0005e20000100800 */
[----:B------:R-:W-:Y:S01]  /*2380*/  ULDC UR7, c[0x0][0x50c] ;  /* 0x0001430000077ab9 */ /* 0x000fe20000000800 */
[----:B------:R-:W-:Y:S01]  /*2390*/  UMOV UR9, 0xc0000010 ;  /* 0xc000001000097882 */ /* 0x000fe20000000000 */
[----:B------:R-:W-:Y:S01]  /*23a0*/  UISETP.NE.AND UP0, UPT, UR7, 0x1, UPT ;  /* 0x000000010700788c */ /* 0x000fe2000bf05270 */
[----:B------:R2:W-:Y:S01]  /*23b0*/  STL [R1+0x5c], RZ ;  /* 0x00005cff01007387 */ /* 0x0005e20000100800 */
[----:B------:R-:W-:Y:S01]  /*23c0*/  UMOV UR11, 0xc0000010 ;  /* 0xc0000010000b7882 */ /* 0x000fe20000000000 */
[----:B------:R-:W-:Y:S01]  /*23d0*/  UMOV UR6, 0x1 ;  /* 0x0000000100067882 */ /* 0x000fe20000000000 */
[----:B------:R-:W-:Y:S01]  /*23e0*/  USEL UR7, URZ, 0x1, UP0 ;  /* 0x000000013f077887 */ /* 0x000fe20008000000 */
[----:B------:R2:W-:Y:S01]  /*23f0*/  STL [R1+0x58], RZ ;  /* 0x000058ff01007387 */ /* 0x0005e20000100800 */
[----:B------:R-:W-:Y:S01]  /*2400*/  QGMMA.64x256x32.F32.E4M3.E4M3 R24, gdesc[UR8], RZ, !UPT, gsb0 ;  /* 0x03e00000081879f3 */ /* 0x000fe2000c0008ff */
[----:B------:R-:W-:-:S02]  /*2410*/  CS2R R8, SRZ ;  /* 0x0000000000087805 */ /* 0x000fc4000001ff00 */
[----:B------:R-:W-:Y:S01]  /*2420*/  CS2R R10, SRZ ;  /* 0x00000000000a7805 */ /* 0x000fe2000001ff00 */
[----:B------:R2:W-:Y:S01]  /*2430*/  STL [R1+0x54], RZ ;  /* 0x000054ff01007387 */ /* 0x0005e20000100800 */
[----:B------:R-:W-:Y:S02]  /*2440*/  ISETP.NE.AND P0, PT, RZ, UR7, PT ;  /* 0x00000007ff007c0c */ /* 0x000fe4000bf05270 */
        /* <DEDUP_REMOVED lines=56> */
[----:B------:R-:W-:Y:S01]  /*27d0*/  CS2R R224, SRZ ;  /* 0x0000000000e07805 */ /* 0x000fe2000001ff00 */
[----:B------:R-:W-:Y:S01]  /*27e0*/  IMAD.MOV.U32 R226, RZ, RZ, RZ ;  /* 0x000000ffffe27224 */ /* 0x000fe200078e00ff */
[----:B------:R2:W-:Y:S04]  /*27f0*/  STL [R1+0x18], RZ ;  /* 0x000018ff01007387 */ /* 0x0005e80000100800 */
[----:B------:R2:W-:Y:S04]  /*2800*/  STL [R1+0x14], RZ ;  /* 0x000014ff01007387 */ /* 0x0005e80000100800 */
[----:B------:R2:W-:Y:S04]  /*2810*/  STL [R1+0x10], RZ ;  /* 0x000010ff01007387 */ /* 0x0005e80000100800 */
[----:B------:R2:W-:Y:S04]  /*2820*/  STL [R1+0xc], RZ ;  /* 0x00000cff01007387 */ /* 0x0005e80000100800 */
[----:B------:R2:W-:Y:S04]  /*2830*/  STL [R1+0x8], RZ ;  /* 0x000008ff01007387 */ /* 0x0005e80000100800 */
[----:B------:R2:W-:Y:S04]  /*2840*/  STL [R1+0x4], RZ ;  /* 0x000004ff01007387 */ /* 0x0005e80000100800 */
[----:B------:R2:W-:Y:S01]  /*2850*/  STL [R1], RZ ;  /* 0x000000ff01007387 */ /* 0x0005e20000100800 */
[----:B------:R-:W-:Y:S05]  /*2860*/  @!P0 BRA `(.L_x_22) ;  /* 0x0000000800808947 */ /* 0x000fea0003800000 */
[----:B------:R-:W-:Y:S02]  /*2870*/  WARPGROUP.DEPBAR.LE gsb0, 0x0 ;  /* 0x00008000000079c5 */ /* 0x000fe40000010000 */
[----:B------:R-:W-:-:S01]  /*2880*/  FADD R227, RZ, R122 ;  /* 0x0000007affe37221 */ /* 0x000fc20000000000 */
[----:B------:R-:W-:Y:S01]  /*2890*/  FADD R226, RZ, R24 ;  /* 0x00000018ffe27221 */ /* 0x000fe20000000000 */
[----:B------:R-:W-:-:S01]  /*28a0*/  FADD R225, RZ, R25 ;  /* 0x00000019ffe17221 */ /* 0x000fc20000000000 */
[----:B------:R-:W-:Y:S01]  /*28b0*/  FADD R224, RZ, R26 ;  /* 0x0000001affe07221 */ /* 0x000fe20000000000 */
[----:B------:R-:W-:-:S01]  /*28c0*/  FADD R223, RZ, R27 ;  /* 0x0000001bffdf7221 */ /* 0x000fc20000000000 */
[----:B------:R0:W-:Y:S01]  /*28d0*/  STL [R1], R227 ;  /* 0x000000e301007387 */ /* 0x0001e20000100800 */
[----:B------:R-:W-:-:S01]  /*28e0*/  FADD R222, RZ, R28 ;  /* 0x0000001cffde7221 */ /* 0x000fc20000000000 */
[----:B------:R-:W-:Y:S01]  /*28f0*/  FADD R221, RZ, R29 ;  /* 0x0000001dffdd7221 */ /* 0x000fe20000000000 */
[----:B------:R-:W-:-:S01]  /*2900*/  FADD R220, RZ, R30 ;  /* 0x0000001effdc7221 */ /* 0x000fc20000000000 */
[----:B------:R-:W-:Y:S01]  /*2910*/  FADD R219, RZ, R31 ;  /* 0x0000001fffdb7221 */ /* 0x000fe20000000000 */
[----:B------:R-:W-:-:S01]  /*2920*/  FADD R218, RZ, R32 ;  /* 0x00000020ffda7221 */ /* 0x000fc20000000000 */
[----:B------:R-:W-:Y:S01]  /*2930*/  FADD R217, RZ, R33 ;  /* 0x00000021ffd97221 */ /* 0x000fe20000000000 */
[----:B------:R-:W-:-:S01]  /*2940*/  FADD R216, RZ, R34 ;  /* 0x00000022ffd87221 */ /* 0x000fc20000000000 */
[----:B------:R-:W-:Y:S01]  /*2950*/  FADD R215, RZ, R35 ;  /* 0x00000023ffd77221 */ /* 0x000fe20000000000 */
[----:B------:R-:W-:-:S01]  /*2960*/  FADD R214, RZ, R36 ;  /* 0x00000024ffd67221 */ /* 0x000fc20000000000 */
[----:B0-----:R-:W-:Y:S01]  /*2970*/  FADD R227, RZ, R123 ;  /* 0x0000007bffe37221 */ /* 0x001fe20000000000 */
[----:B------:R-:W-:-:S01]  /*2980*/  FADD R213, RZ, R37 ;  /* 0x00000025ffd57221 */ /* 0x000fc20000000000 */
[----:B------:R-:W-:Y:S01]  /*2990*/  FADD R212, RZ, R38 ;  /* 0x00000026ffd47221 */ /* 0x000fe20000000000 */
[----:B------:R-:W-:-:S01]  /*29a0*/  FADD R211, RZ, R39 ;  /* 0x00000027ffd37221 */ /* 0x000fc20000000000 */
[----:B------:R-:W-:Y:S01]  /*29b0*/  FADD R210, RZ, R40 ;  /* 0x00000028ffd27221 */ /* 0x000fe20000000000 */
[----:B------:R0:W-:Y:S01]  /*29c0*/  STL [R1+0x4], R227 ;  /* 0x000004e301007387 */ /* 0x0001e20000100800 */
        /* <DEDUP_REMOVED lines=93> */
[----:B------:R-:W-:Y:S01]  /*2fa0*/  UMOV UR6, URZ ;  /* 0x0000003f00067c82 */ /* 0x000fe20008000000 */
[----:B0-----:R-:W-:-:S05]  /*2fb0*/  FADD R227, RZ, R130 ;  /* 0x00000082ffe37221 */ /* 0x001fca0000000000 */
[----:B------:R0:W-:Y:S02]  /*2fc0*/  STL [R1+0x20], R227 ;  /* 0x000020e301007387 */ /* 0x0001e40000100800 */
        /* <DEDUP_REMOVED lines=42> */
.L_x_22:
[----:B------:R-:W-:-:S04]  /*3270*/  UIADD3 UR19, UR5, 0x1, URZ ;  /* 0x0000000105137890 */ /* 0x000fc8000fffe03f */
[----:B------:R-:W-:-:S04]  /*3280*/  UISETP.NE.AND UP0, UPT, UR19, 0x16, UPT ;  /* 0x000000161300788c */ /* 0x000fc8000bf05270 */
[----:B------:R-:W-:Y:S02]  /*3290*/  USEL UR8, URZ, 0x1, UP0 ;  /* 0x000000013f087887 */ /* 0x000fe40008000000 */
[----:B------:R-:W-:Y:S02]  /*32a0*/  USEL UR19, UR19, URZ, UP0 ;  /* 0x0000003f13137287 */ /* 0x000fe40008000000 */
[----:B------:R-:W-:-:S06]  /*32b0*/  ULOP3.LUT UR8, UR4, UR8, URZ, 0x3c, !UPT ;  /* 0x0000000804087292 */ /* 0x000fcc000f8e3c3f */
[----:B0-----:R-:W-:Y:S01]  /*32c0*/  IMAD.U32 R227, RZ, RZ, UR8 ;  /* 0x00000008ffe37e24 */ /* 0x001fe2000f8e00ff */
[----:B------:R-:W-:-:S06]  /*32d0*/  UMOV UR8, 0x1 ;  /* 0x0000000100087882 */ /* 0x000fcc0000000000 */
.L_x_17:
[----:B------:R-:W-:-:S06]  /*32e0*/  UISETP.GE.AND UP0, UPT, UR16, 0x1, UPT ;  /* 0x000000011000788c */ /* 0x000fcc000bf06270 */
[----:B------:R-:W-:-:S13]  /*32f0*/  PLOP3.LUT P0, PT, PT, PT, UP0, 0x80, 0x0 ;  /* 0x000000000000781c */ /* 0x000fda0003f0f008 */
[----:B------:R-:W-:Y:S05]  /*3300*/  @!P0 BRA `(.L_x_23) ;  /* 0x0000001000708947 */ /* 0x000fea0003800000 */
[----:B------:R-:W-:Y:S01]  /*3310*/  IMAD.U32 R228, RZ, RZ, UR16 ;  /* 0x00000010ffe47e24 */ /* 0x000fe2000f8e00ff */
[----:B------:R-:W-:Y:S01]  /*3320*/  UMOV UR24, UR5 ;  /* 0x0000000500187c82 */ /* 0x000fe20008000000 */
[----:B------:R-:W-:-:S05]  /*3330*/  ULDC UR32, c[0x0][0x50c] ;  /* 0x0001430000207ab9 */ /* 0x000fca0000000800 */
.L_x_31:
[----:B------:R-:W-:-:S06]  /*3340*/  UISETP.NE.AND UP0, UPT, UR27, 0x3, UPT ;  /* 0x000000031b00788c */ /* 0x000fcc000bf05270 */
[----:B------:R-:W-:-:S13]  /*3350*/  PLOP3.LUT P1, PT, PT, PT, UP0, 0x80, 0x0 ;  /* 0x000000000000781c */ /* 0x000fda0003f2f008 */
[----:B01----:R-:W-:Y:S05]  /*3360*/  @!P1 BRA `(.L_x_24) ;  /* 0x0000000000049947 */ /* 0x003fea0003800000 */
[----:B------:R-:W-:Y:S01]  /*3370*/  BPT.TRAP 0x1 ;  /* 0x000000040000795c */ /* 0x000fe20000300000 */
.L_x_24:
[----:B------:R-:W-:Y:S01]  /*3380*/  ULEA UR9, UR19, UR12, 0x3 ;  /* 0x0000000c13097291 */ /* 0x000fe2000f8e183f */
[----:B------:R-:W-:-:S08]  /*3390*/  SHF.L.U32 R229, R227, 0x1f, RZ ;  /* 0x0000001fe3e57819 */ /* 0x000fd000000006ff */
[----:B------:R0:W1:Y:S01]  /*33a0*/  SYNCS.PHASECHK.TRANS64.TRYWAIT P0, [UR9], R229 ;  /* 0x000000e5ff0075a7 */ /* 0x0000620008000149 */
[----:B------:R-:W-:Y:S05]  /*33b0*/  @!P1 BRA `(.L_x_25) ;  /* 0x0000000000049947 */ /* 0x000fea0003800000 */
[----:B------:R-:W-:Y:S01]  /*33c0*/  BPT.TRAP 0x1 ;  /* 0x000000040000795c */ /* 0x000fe20000300000 */
.L_x_25:
[----:B-1----:R-:W-:Y:S05]  /*33d0*/  @P0 BRA `(.L_x_26) ;  /* 0x0000000000080947 */ /* 0x002fea0003800000 */
[----:B------:R-:W1:Y:S02]  /*33e0*/  SYNCS.PHASECHK.TRANS64.TRYWAIT P0, [UR9], R229 ;  /* 0x000000e5ff0075a7 */ /* 0x000e640008000149 */
[----:B-1----:R-:W-:Y:S05]  /*33f0*/  @!P0 BRA `(.L_x_27) ;  /* 0x000000d400b48947 */ /* 0x002fea0003800000 */
.L_x_26:
[----:B------:R-:W-:Y:S01]  /*3400*/  UIADD3 UR9, UR12, 0x280, URZ ;  /* 0x000002800c097890 */ /* 0x000fe2000fffe03f */
[----:B------:R-:W-:Y:S01]  /*3410*/  WARPGROUP.ARRIVE ;  /* 0x00000000000079c5 */ /* 0x000fe20000000000 */
[----:B------:R-:W-:Y:S02]  /*3420*/  UIADD3 UR10, UR12, 0xb280, URZ ;  /* 0x0000b2800c0a7890 */ /* 0x000fe4000fffe03f */
[----:B------:R-:W-:Y:S02]  /*3430*/  UISETP.NE.AND UP0, UPT, UR7, URZ, UPT ;  /* 0x0000003f0700728c */ /* 0x000fe4000bf05270 */
[----:B------:R-:W-:Y:S02]  /*3440*/  USHF.R.U32.HI UR9, URZ, 0x4, UR9 ;  /* 0x000000043f097899 */ /* 0x000fe40008011609 */
[----:B------:R-:W-:Y:S02]  /*3450*/  USHF.R.U32.HI UR10, URZ, 0x4, UR10 ;  /* 0x000000043f0a7899 */ /* 0x000fe4000801160a */
[----:B------:R-:W-:-:S02]  /*3460*/  USEL UR8, UR8, URZ, !UP0 ;  /* 0x0000003f08087287 */ /* 0x000fc4000c000000 */
[----:B------:R-:W-:Y:S02]  /*3470*/  ULOP3.LUT UR9, UR9, 0x3fff, URZ, 0xc0, !UPT ;  /* 0x00003fff09097892 */ /* 0x000fe4000f8ec03f */
[----:B------:R-:W-:Y:S02]  /*3480*/  ULOP3.LUT UR10, UR10, 0x3fff, URZ, 0xc0, !UPT ;  /* 0x00003fff0a0a7892 */ /* 0x000fe4000f8ec03f */
[----:B------:R-:W-:Y:S02]  /*3490*/  UISETP.NE.U32.AND UP0, UPT, UR8, URZ, UPT ;  /* 0x0000003f0800728c */ /* 0x000fe4000bf05070 */
[----:B------:R-:W-:Y:S02]  /*34a0*/  ULOP3.LUT UR8, UR9, 0x10000, URZ, 0xfc, !UPT ;  /* 0x0001000009087892 */ /* 0x000fe4000f8efc3f */
[----:B------:R-:W-:Y:S02]  /*34b0*/  ULOP3.LUT UR10, UR10, 0x10000, URZ, 0xfc, !UPT ;  /* 0x000100000a0a7892 */ /* 0x000fe4000f8efc3f */
[----:B------:R-:W-:-:S02]  /*34c0*/  ULEA UR8, UR19, UR8, 0x7 ;  /* 0x0000000813087291 */ /* 0x000fc4000f8e383f */
[----:B------:R-:W-:Y:S01]  /*34d0*/  ULEA UR10, UR19, UR10, 0x9 ;  /* 0x0000000a130a7291 */ /* 0x000fe2000f8e483f */
[----:B------:R-:W-:Y:S01]  /*34e0*/  UMOV UR9, 0xc0000010 ;  /* 0xc000001000097882 */ /* 0x000fe20000000000 */
[----:B------:R-:W-:Y:S01]  /*34f0*/  UMOV UR11, 0xc0000010 ;  /* 0xc0000010000b7882 */ /* 0x000fe20000000000 */
[----:B------:R-:W-:-:S06]  /*3500*/  UIADD3 UR6, UR6, 0x1, URZ ;  /* 0x0000000106067890 */ /* 0x000fcc000fffe03f */
[----:B------:R-:W-:Y:S01]  /*3510*/  QGMMA.64x256x32.F32.E4M3.E4M3 R24, gdesc[UR8], R24, UP0, gsb0 ;  /* 0x03e00000081879f3 */ /* 0x000fe2000b800818 */
[----:B------:R-:W-:-:S04]  /*3520*/  UISETP.NE.AND UP0, UPT, UR6, UR32, UPT ;  /* 0x000000200600728c */ /* 0x000fc8000bf05270 */
[----:B------:R-:W-:-:S06]  /*3530*/  USEL UR7, URZ, 0x1, UP0 ;  /* 0x000000013f077887 */ /* 0x000fcc0008000000 */
[----:B------:R-:W-:Y:S01]  /*3540*/  ISETP.NE.AND P0, PT, RZ, UR7, PT ;  /* 0x00000007ff007c0c */ /* 0x000fe2000bf05270 */
[----:B------:R-:W-:-:S12]  /*3550*/  WARPGROUP.DEPBAR.LE gsb0, 0x1 ;  /* 0x00008000000079c5 */ /* 0x000fd80000010100 */
[----:B------:R-:W-:Y:S05]  /*3560*/  @!P0 BRA `(.L_x_28) ;  /* 0x0000000c00808947 */ /* 0x000fea0003800000 */
[----:B------:R-:W-:Y:S02]  /*3570*/  WARPGROUP.DEPBAR.LE gsb0, 0x0 ;  /* 0x00008000000079c5 */ /* 0x000fe40000010000 */
[----:B------:R-:W-:-:S01]  /*3580*/  FADD R226, R24, R226 ;  /* 0x000000e218e27221 */ /* 0x000fc20000000000 */
[----:B------:R-:W-:Y:S01]  /*3590*/  FADD R225, R25, R225 ;  /* 0x000000e119e17221 */ /* 0x000fe20000000000 */
[----:B------:R1:W-:Y:S01]  /*35a0*/  STL [R1+0x9c], R227 ;  /* 0x00009ce301007387 */ /* 0x0003e20000100800 */
[----:B------:R-:W-:-:S01]  /*35b0*/  FADD R224, R26, R224 ;  /* 0x000000e01ae07221 */ /* 0x000fc20000000000 */
[----:B------:R-:W-:Y:S01]  /*35c0*/  FADD R223, R27, R223 ;  /* 0x000000df1bdf7221 */ /* 0x000fe20000000000 */
[----:B------:R-:W-:-:S01]  /*35d0*/  FADD R222, R28, R222 ;  /* 0x000000de1cde7221 */ /* 0x000fc20000000000 */
[----:B------:R-:W-:Y:S01]  /*35e0*/  FADD R221, R29, R221 ;  /* 0x000000dd1ddd7221 */ /* 0x000fe20000000000 */
[----:B-1----:R-:W3:Y:S04]  /*35f0*/  LDL.LU R227, [R1+0x30] ;  /* 0x0000300001e37983 */ /* 0x002ee80000300800 */
[----:B------:R1:W-:Y:S01]  /*3600*/  STL [R1+0xa0], R226 ;  /* 0x0000a0e201007387 */ /* 0x0003e20000100800 */
[----:B------:R-:W-:-:S01]  /*3610*/  FADD R220, R30, R220 ;  /* 0x000000dc1edc7221 */ /* 0x000fc20000000000 */
[----:B------:R-:W-:-:S02]  /*3620*/  FADD R219, R31, R219 ;  /* 0x000000db1fdb7221 */ /* 0x000fc40000000000 */
[----:B-1----:R-:W4:Y:S04]  /*3630*/  LDL.LU R226, [R1+0x2c] ;  /* 0x00002c0001e27983 */ /* 0x002f280000300800 */
[----:B------:R1:W-:Y:S01]  /*3640*/  STL [R1+0xa4], R225 ;  /* 0x0000a4e101007387 */ /* 0x0003e20000100800 */
[----:B------:R-:W-:-:S03]  /*3650*/  FADD R218, R32, R218 ;  /* 0x000000da20da7221 */ /* 0x000fc60000000000 */
[----:B-1----:R-:W2:Y:S04]  /*3660*/  LDL.LU R225, [R1+0x28] ;  /* 0x0000280001e17983 */ /* 0x002ea80000300800 */
        /* <DEDUP_REMOVED lines=9> */
[----:B------:R1:W-:Y:S04]  /*3700*/  STL [R1+0xb4], R221 ;  /* 0x0000b4dd01007387 */ /* 0x0003e80000100800 */
        /* <DEDUP_REMOVED lines=12> */
[----:B-1----:R-:W2:Y:S01]  /*37d0*/  LDL.LU R215, [R1] ;  /* 0x0000000001d77983 */ /* 0x002ea20000300800 */
[----:B------:R-:W-:-:S01]  /*37e0*/  FADD R214, R36, R214 ;  /* 0x000000d624d67221 */ /* 0x000fc20000000000 */
[----:B------:R-:W-:Y:S01]  /*37f0*/  FADD R213, R37, R213 ;  /* 0x000000d525d57221 */ /* 0x000fe20000000000 */
[----:B------:R-:W-:-:S01]  /*3800*/  FADD R212, R38, R212 ;  /* 0x000000d426d47221 */ /* 0x000fc20000000000 */
[----:B------:R-:W-:Y:S01]  /*3810*/  FADD R211, R39, R211 ;  /* 0x000000d327d37221 */ /* 0x000fe20000000000 */
[----:B------:R-:W-:-:S01]  /*3820*/  FADD R210, R40, R210 ;  /* 0x000000d228d27221 */ /* 0x000fc20000000000 */
[----:B------:R-:W-:Y:S01]  /*3830*/  STL [R1+0xd0], R214 ;  /* 0x0000d0d601007387 */ /* 0x000fe20000100800 */
        /* <DEDUP_REMOVED lines=11> */
[----:B------:R1:W-:Y:S01]  /*38f0*/  STL [R1+0xdc], R211 ;  /* 0x0000dcd301007387 */ /* 0x0003e20000100800 */
[----:B------:R-:W-:-:S01]  /*3900*/  FADD R200, R50, R200 ;  /* 0x000000c832c87221 */ /* 0x000fc20000000000 */
[----:B------:R-:W-:Y:S01]  /*3910*/  FADD R199, R51, R199 ;  /* 0x000000c733c77221 */ /* 0x000fe20000000000 */
        /* <DEDUP_REMOVED lines=69> */
[----:B-----5:R-:W-:Y:S01]  /*3d70*/  FADD R0, R121, R0 ;  /* 0x0000000079007221 */ /* 0x020fe20000000000 */
[----:B---3--:R-:W-:-:S01]  /*3d80*/  FADD R227, R134, R227 ;  /* 0x000000e386e37221 */ /* 0x008fc20000000000 */
[----:B----4-:R-:W-:Y:S01]  /*3d90*/  FADD R226, R133, R226 ;  /* 0x000000e285e27221 */ /* 0x010fe20000000000 */
[----:B--2---:R-:W-:-:S01]  /*3da0*/  FADD R225, R132, R225 ;  /* 0x000000e184e17221 */ /* 0x004fc20000000000 */
        /* <DEDUP_REMOVED lines=9> */
[----:B------:R-:W-:-:S05]  /*3e40*/  FADD R215, R122, R215 ;  /* 0x000000d77ad77221 */ /* 0x000fca0000000000 */
[----:B------:R2:W-:Y:S04]  /*3e50*/  STL [R1], R215 ;  /* 0x000000d701007387 */ /* 0x0005e80000100800 */
[----:B------:R3:W-:Y:S04]  /*3e60*/  STL [R1+0x4], R216 ;  /* 0x000004d801007387 */ /* 0x0007e80000100800 */
        /* <DEDUP_REMOVED lines=8> */
[----:B-1----:R-:W4:Y:S04]  /*3ef0*/  LDL.LU R211, [R1+0x34] ;  /* 0x0000340001d37983 */ /* 0x002f280000300800 */
[----:B------:R1:W-:Y:S04]  /*3f00*/  STL [R1+0x28], R225 ;  /* 0x000028e101007387 */ /* 0x0003e80000100800 */
[----:B------:R-:W4:Y:S04]  /*3f10*/  LDL.LU R212, [R1+0x38] ;  /* 0x0000380001d47983 */ /* 0x000f280000300800 */
[----:B------:R1:W-:Y:S04]  /*3f20*/  STL [R1+0x2c], R226 ;  /* 0x00002ce201007387 */ /* 0x0003e80000100800 */
[----:B------:R-:W4:Y:S04]  /*3f30*/  LDL.LU R213, [R1+0x3c] ;  /* 0x00003c0001d57983 */ /* 0x000f280000300800 */
[----:B------:R1:W-:Y:S04]  /*3f40*/  STL [R1+0x30], R227 ;  /* 0x000030e301007387 */ /* 0x0003e80000100800 */
[----:B------:R-:W4:Y:S04]  /*3f50*/  LDL.LU R214, [R1+0x40] ;  /* 0x0000400001d67983 */ /* 0x000f280000300800 */
[----:B--2---:R-:W2:Y:S04]  /*3f60*/  LDL.LU R215, [R1+0x44] ;  /* 0x0000440001d77983 */ /* 0x004ea80000300800 */
[----:B---3--:R-:W3:Y:S04]  /*3f70*/  LDL.LU R216, [R1+0x48] ;  /* 0x0000480001d87983 */ /* 0x008ee80000300800 */
[----:B----4-:R-:W4:Y:S04]  /*3f80*/  LDL.LU R217, [R1+0x4c] ;  /* 0x00004c0001d97983 */ /* 0x010f280000300800 */
[----:B0-----:R-:W4:Y:S04]  /*3f90*/  LDL.LU R218, [R1+0x50] ;  /* 0x0000500001da7983 */ /* 0x001f280000300800 */
[----:B------:R-:W4:Y:S04]  /*3fa0*/  LDL.LU R219, [R1+0x54] ;  /* 0x0000540001db7983 */ /* 0x000f280000300800 */
[----:B------:R-:W4:Y:S04]  /*3fb0*/  LDL.LU R220, [R1+0x58] ;  /* 0x0000580001dc7983 */ /* 0x000f280000300800 */
[----:B------:R-:W4:Y:S04]  /*3fc0*/  LDL.LU R221, [R1+0x5c] ;  /* 0x00005c0001dd7983 */ /* 0x000f280000300800 */
[----:B------:R-:W4:Y:S04]  /*3fd0*/  LDL.LU R222, [R1+0x60] ;  /* 0x0000600001de7983 */ /* 0x000f280000300800 */
[----:B------:R-:W4:Y:S04]  /*3fe0*/  LDL.LU R223, [R1+0x64] ;  /* 0x0000640001df7983 */ /* 0x000f280000300800 */
[----:B------:R-:W4:Y:S04]  /*3ff0*/  LDL.LU R224, [R1+0x68] ;  /* 0x0000680001e07983 */ /* 0x000f280000300800 */
[----:B-1----:R-:W4:Y:S04]  /*4000*/  LDL.LU R225, [R1+0x6c] ;  /* 0x00006c0001e17983 */ /* 0x002f280000300800 */
[----:B------:R-:W4:Y:S04]  /*4010*/  LDL.LU R226, [R1+0x70] ;  /* 0x0000700001e27983 */ /* 0x000f280000300800 */
[----:B------:R-:W4:Y:S01]  /*4020*/  LDL.LU R227, [R1+0x74] ;  /* 0x0000740001e37983 */ /* 0x000f220000300800 */
[----:B------:R-:W-:-:S05]  /*4030*/  FADD R211, R135, R211 ;  /* 0x000000d387d37221 */ /* 0x000fca0000000000 */
[----:B------:R0:W-:Y:S01]  /*4040*/  STL [R1+0x34], R211 ;  /* 0x000034d301007387 */ /* 0x0001e20000100800 */
[----:B------:R-:W-:-:S03]  /*4050*/  FADD R212, R136, R212 ;  /* 0x000000d488d47221 */ /* 0x000fc60000000000 */
[----:B0-----:R1:W5:Y:S01]  /*4060*/  LDL.LU R211, [R1+0xdc] ;  /* 0x0000dc0001d37983 */ /* 0x0013620000300800 */
[----:B------:R-:W-:-:S03]  /*4070*/  FADD R213, R137, R213 ;  /* 0x000000d589d57221 */ /* 0x000fc60000000000 */
[----:B------:R0:W-:Y:S01]  /*4080*/  STL [R1+0x38], R212 ;  /* 0x000038d401007387 */ /* 0x0001e20000100800 */
[----:B------:R-:W-:-:S01]  /*4090*/  FADD R214, R138, R214 ;  /* 0x000000d68ad67221 */ /* 0x000fc20000000000 */
[----:B--2---:R-:W-:Y:S02]  /*40a0*/  FADD R215, R139, R215 ;  /* 0x000000d78bd77221 */ /* 0x004fe40000000000 */
[----:B0-----:R1:W5:Y:S01]  /*40b0*/  LDL.LU R212, [R1+0xd8] ;  /* 0x0000d80001d47983 */ /* 0x0013620000300800 */
[----:B---3--:R-:W-:-:S03]  /*40c0*/  FADD R216, R140, R216 ;  /* 0x000000d88cd87221 */ /* 0x008fc60000000000 */
[----:B------:R0:W-:Y:S01]  /*40d0*/  STL [R1+0x3c], R213 ;  /* 0x00003cd501007387 */ /* 0x0001e20000100800 */
[----:B----4-:R-:W-:-:S03]  /*40e0*/  FADD R217, R141, R217 ;  /* 0x000000d98dd97221 */ /* 0x010fc60000000000 */
[----:B0-----:R1:W5:Y:S01]  /*40f0*/  LDL.LU R213, [R1+0xd4] ;  /* 0x0000d40001d57983 */ /* 0x0013620000300800 */
[----:B------:R-:W-:-:S03]  /*4100*/  FADD R218, R142, R218 ;  /* 0x000000da8eda7221 */ /* 0x000fc60000000000 */
[----:B------:R0:W-:Y:S01]  /*4110*/  STL [R1+0x40], R214 ;  /* 0x000040d601007387 */ /* 0x0001e20000100800 */
[----:B------:R-:W-:-:S01]  /*4120*/  FADD R219, R143, R219 ;  /* 0x000000db8fdb7221 */ /* 0x000fc20000000000 */
[----:B------:R-:W-:Y:S02]  /*4130*/  FADD R220, R144, R220 ;  /* 0x000000dc90dc7221 */ /* 0x000fe40000000000 */
[----:B0-----:R1:W5:Y:S04]  /*4140*/  LDL.LU R214, [R1+0xd0] ;  /* 0x0000d00001d67983 */ /* 0x0013680000300800 */
[----:B------:R0:W-:Y:S01]  /*4150*/  STL [R1+0x44], R215 ;  /* 0x000044d701007387 */ /* 0x0001e20000100800 */
[----:B------:R-:W-:-:S01]  /*4160*/  FADD R221, R145, R221 ;  /* 0x000000dd91dd7221 */ /* 0x000fc20000000000 */
[----:B------:R-:W-:-:S02]  /*4170*/  FADD R222, R146, R222 ;  /* 0x000000de92de7221 */ /* 0x000fc40000000000 */
[----:B0-----:R1:W5:Y:S04]  /*4180*/  LDL.LU R215, [R1+0xcc] ;  /* 0x0000cc0001d77983 */ /* 0x0013680000300800 */
[----:B------:R0:W-:Y:S01]  /*4190*/  STL [R1+0x48], R216 ;  /* 0x000048d801007387 */ /* 0x0001e20000100800 */
[----:B------:R-:W-:-:S03]  /*41a0*/  FADD R223, R147, R223 ;  /* 0x000000df93df7221 */ /* 0x000fc60000000000 */
        /* <DEDUP_REMOVED lines=13> */
[----:B------:R0:W-:Y:S04]  /*4280*/  STL [R1+0x5c], R221 ;  /* 0x00005cdd01007387 */ /* 0x0001e80000100800 */
        /* <DEDUP_REMOVED lines=12> */
[----:B0-----:R1:W5:Y:S01]  /*4350*/  LDL.LU R227, [R1+0x9c] ;  /* 0x00009c0001e37983 */ /* 0x0013620000300800 */
[----:B------:R-:W-:-:S05]  /*4360*/  UMOV UR6, URZ ;  /* 0x0000003f00067c82 */ /* 0x000fca0008000000 */
.L_x_28:
[----:B------:R-:W-:Y:S05]  /*4370*/  @!P1 BRA `(.L_x_29) ;  /* 0x0000000000049947 */ /* 0x000fea0003800000 */
[----:B------:R-:W-:Y:S01]  /*4380*/  BPT.TRAP 0x1 ;  /* 0x000000040000795c */ /* 0x000fe20000300000 */
.L_x_29:
[----:B------:R-:W-:Y:S02]  /*4390*/  UISETP.GT.U32.AND UP0, UPT, UR13, 0x1, UPT ;  /* 0x000000010d00788c */ /* 0x000fe4000bf04070 */
[----:B------:R-:W-:-:S04]  /*43a0*/  ULEA UR8, UR24, UR12, 0x3 ;  /* 0x0000000c18087291 */ /* 0x000fc8000f8e183f */
[----:B------:R-:W-:Y:S01]  /*43b0*/  UIADD3 UR8, UR8, 0xb0, URZ ;  /* 0x000000b008087890 */ /* 0x000fe2000fffe03f */
[----:B------:R-:W-:-:S03]  /*43c0*/  PLOP3.LUT P0, PT, PT, PT, UP0, 0x80, 0x0 ;  /* 0x000000000000781c */ /* 0x000fc60003f0f008 */
[----:B------:R-:W-:-:S09]  /*43d0*/  UPRMT UR8, URZ, 0x654, UR8 ;  /* 0x000006543f087896 */ /* 0x000fd20008000008 */
[----:B------:R-:W-:Y:S01]  /*43e0*/  SYNCS.ARRIVE.TRANS64.RED.A1T0 RZ, [UR8], RZ ;  /* 0x000000ffffff79a7 */ /* 0x000fe20008100408 */
[----:B------:R-:W-:Y:S05]  /*43f0*/  @P0 BRA `(.L_x_30) ;  /* 0x0000000000040947 */ /* 0x000fea0003800000 */
[----:B------:R-:W-:Y:S01]  /*4400*/  BPT.TRAP 0x1 ;  /* 0x000000040000795c */ /* 0x000fe20000300000 */
.L_x_30:
[----:B------:R-:W-:Y:S01]  /*4410*/  UIADD3 UR19, UR19, 0x1, URZ ;  /* 0x0000000113137890 */ /* 0x000fe2000fffe03f */
[C---:B------:R-:W-:Y:S01]  /*4420*/  ISETP.GT.AND P0, PT, R228.reuse, 0x1, PT ;  /* 0x00000001e400780c */ /* 0x040fe20003f04270 */
[----:B------:R-:W-:Y:S01]  /*4430*/  UIADD3 UR24, UR24, 0x1, URZ ;  /* 0x0000000118187890 */ /* 0x000fe2000fffe03f */
[----:B------:R-:W-:Y:S01]  /*4440*/  VIADD R228, R228, 0xffffffff ;  /* 0xffffffffe4e47836 */ /* 0x000fe20000000000 */
[----:B------:R-:W-:Y:S02]  /*4450*/  UISETP.NE.AND UP0, UPT, UR19, 0x16, UPT ;  /* 0x000000161300788c */ /* 0x000fe4000bf05270 */
[----:B------:R-:W-:Y:S02]  /*4460*/  UISETP.NE.AND UP1, UPT, UR24, 0x16, UPT ;  /* 0x000000161800788c */ /* 0x000fe4000bf25270 */
[----:B------:R-:W-:Y:S02]  /*4470*/  USEL UR8, URZ, 0x1, UP0 ;  /* 0x000000013f087887 */ /* 0x000fe40008000000 */
[----:B------:R-:W-:-:S02]  /*4480*/  USEL UR19, UR19, URZ, UP0 ;  /* 0x0000003f13137287 */ /* 0x000fc40008000000 */
[----:B------:R-:W-:Y:S02]  /*4490*/  USEL UR24, UR24, URZ, UP1 ;  /* 0x0000003f18187287 */ /* 0x000fe40008800000 */
[----:B-----5:R-:W-:Y:S01]  /*44a0*/  LOP3.LUT R227, R227, UR8, RZ, 0x3c, !PT ;  /* 0x00000008e3e37c12 */ /* 0x020fe2000f8e3cff */
[----:B------:R-:W-:Y:S01]  /*44b0*/  UMOV UR8, 0x1 ;  /* 0x0000000100087882 */ /* 0x000fe20000000000 */
[----:B------:R-:W-:Y:S08]  /*44c0*/  @P0 BRA `(.L_x_31) ;  /* 0xffffffec009c0947 */ /* 0x000ff0000383ffff */
.L_x_23:
[----:B------:R-:W-:-:S04]  /*44d0*/  UISETP.NE.AND UP0, UPT, UR6, URZ, UPT ;  /* 0x0000003f0600728c */ /* 0x000fc8000bf05270 */
[----:B------:R-:W-:-:S06]  /*44e0*/  USEL UR6, URZ, 0x1, !UP0 ;  /* 0x000000013f067887 */ /* 0x000fcc000c000000 */
[----:B------:R-:W-:-:S13]  /*44f0*/  ISETP.NE.AND P0, PT, RZ, UR6, PT ;  /* 0x00000006ff007c0c */ /* 0x000fda000bf05270 */
[----:B------:R-:W-:Y:S05]  /*4500*/  @!P0 BRA `(.L_x_32) ;  /* 0x0000000c00dc8947 */ /* 0x000fea0003800000 */
[----:B------:R-:W3:Y:S04]  /*4510*/  LDL.LU R227, [R1+0x74] ;  /* 0x0000740001e37983 */ /* 0x000ee80000300800 */
[----:B---3--:R3:W-:Y:S04]  /*4520*/  STL [R1+0x9c], R227 ;  /* 0x00009ce301007387 */ /* 0x0087e80000100800 */
[----:B---3--:R-:W3:Y:S04]  /*4530*/  LDL.LU R227, [R1+0x70] ;  /* 0x0000700001e37983 */ /* 0x008ee80000300800 */
        /* <DEDUP_REMOVED lines=55> */
[----:B---3--:R-:W3:Y:S01]  /*48b0*/  LDL.LU R227, [R1] ;  /* 0x0000000001e37983 */ /* 0x008ee20000300800 */
[----:B------:R-:W-:-:S02]  /*48c0*/  WARPGROUP.DEPBAR.LE gsb0, 0x0 ;  /* 0x00008000000079c5 */ /* 0x000fc40000010000 */
[----:B------:R-:W-:Y:S01]  /*48d0*/  FADD R226, R24, R226 ;  /* 0x000000e218e27221 */ /* 0x000fe20000000000 */
        /* <DEDUP_REMOVED lines=97> */
[----:B---3--:R-:W-:-:S05]  /*4ef0*/  FADD R227, R122, R227 ;  /* 0x000000e37ae37221 */ /* 0x008fca0000000000 */
[----:B------:R3:W-:Y:S04]  /*4f00*/  STL [R1], R227 ;  /* 0x000000e301007387 */ /* 0x0007e80000100800 */
[----:B---3--:R-:W3:Y:S02]  /*4f10*/  LDL.LU R227, [R1+0x10c] ;  /* 0x00010c0001e37983 */ /* 0x008ee40000300800 */
[----:B---3--:R-:W-:-:S05]  /*4f20*/  FADD R227, R123, R227 ;  /* 0x000000e37be37221 */ /* 0x008fca0000000000 */
[----:B------:R3:W-:Y:S04]  /*4f30*/  STL [R1+0x4], R227 ;  /* 0x000004e301007387 */ /* 0x0007e80000100800 */
        /* <DEDUP_REMOVED lines=83> */
[----:B------:R3:W-:Y:S02]  /*5470*/  STL [R1+0x74], R227 ;  /* 0x000074e301007387 */ /* 0x0007e40000100800 */
.L_x_32:
[----:B---3--:R-:W-:-:S04]  /*5480*/  IMAD.U32 R227, RZ, RZ, UR31 ;  /* 0x0000001fffe37e24 */ /* 0x008fc8000f8e00ff */
[----:B------:R3:W-:Y:S01]  /*5490*/  SYNCS.ARRIVE.TRANS64.A1T0 RZ, [R227+UR29], RZ ;  /* 0x000000ffe3ff79a7 */ /* 0x0007e2000810001d */
[----:B------:R-:W-:Y:S02]  /*54a0*/  WARPGROUP.DEPBAR.LE gsb0, 0x0 ;  /* 0x00008000000079c5 */ /* 0x000fe40000010000 */
[----:B------:R-:W4:Y:S02]  /*54b0*/  LDC R24, c[0x0][0x28c] ;  /* 0x0000a300ff187b82 */ /* 0x000f240000000800 */
[----:B----4-:R-:W-:-:S13]  /*54c0*/  ISETP.GE.AND P0, PT, R24, 0x1, PT ;  /* 0x000000011800780c */ /* 0x010fda0003f06270 */
[----:B---3--:R-:W-:Y:S05]  /*54d0*/  @!P0 BRA `(.L_x_33) ;  /* 0x0000000000408947 */ /* 0x008fea0003800000 */
[----:B------:R-:W-:-:S06]  /*54e0*/  UISETP.NE.AND UP0, UPT, UR27, 0x3, UPT ;  /* 0x000000031b00788c */ /* 0x000fcc000bf05270 */
[----:B------:R-:W-:-:S13]  /*54f0*/  PLOP3.LUT P0, PT, PT, PT, UP0, 0x80, 0x0 ;  /* 0x000000000000781c */ /* 0x000fda0003f0f008 */
[----:B------:R-:W-:Y:S05]  /*5500*/  @!P0 BRA `(.L_x_34) ;  /* 0x0000000000048947 */ /* 0x000fea0003800000 */
[----:B------:R-:W-:Y:S01]  /*5510*/  BPT.TRAP 0x1 ;  /* 0x000000040000795c */ /* 0x000fe20000300000 */
.L_x_34:
[----:B------:R-:W-:Y:S02]  /*5520*/  UIADD3 UR8, UR16, UR5, URZ ;  /* 0x0000000510087290 */ /* 0x000fe4000fffe03f */
[----:B------:R-:W-:Y:S02]  /*5530*/  UISETP.GT.U32.AND UP0, UPT, UR13, 0x1, UPT ;  /* 0x000000010d00788c */ /* 0x000fe4000bf04070 */
[----:B------:R-:W-:-:S04]  /*5540*/  UIMAD.WIDE.U32 UR6, UR8, -0x45d1745d, URZ ;  /* 0xba2e8ba3080678a5 */ /* 0x000fc8000f8e003f */
[----:B------:R-:W-:Y:S01]  /*5550*/  USHF.R.U32.HI UR6, URZ, 0x4, UR7 ;  /* 0x000000043f067899 */ /* 0x000fe20008011607 */
[----:B------:R-:W-:-:S03]  /*5560*/  PLOP3.LUT P0, PT, PT, PT, UP0, 0x80, 0x0 ;  /* 0x000000000000781c */ /* 0x000fc60003f0f008 */
[----:B------:R-:W-:-:S04]  /*5570*/  UIMAD UR8, UR6, -0x16, UR8 ;  /* 0xffffffea060878a4 */ /* 0x000fc8000f8e0208 */
[----:B------:R-:W-:-:S04]  /*5580*/  ULEA UR8, UR8, UR12, 0x3 ;  /* 0x0000000c08087291 */ /* 0x000fc8000f8e183f */
[----:B------:R-:W-:-:S04]  /*5590*/  UIADD3 UR8, UR8, 0xb0, URZ ;  /* 0x000000b008087890 */ /* 0x000fc8000fffe03f */
[----:B------:R-:W-:-:S09]  /*55a0*/  UPRMT UR8, URZ, 0x654, UR8 ;  /* 0x000006543f087896 */ /* 0x000fd20008000008 */
[----:B------:R-:W-:Y:S01]  /*55b0*/  SYNCS.ARRIVE.TRANS64.RED.A1T0 RZ, [UR8], RZ ;  /* 0x000000ffffff79a7 */ /* 0x000fe20008100408 */
[----:B------:R-:W-:Y:S05]  /*55c0*/  @P0 BRA `(.L_x_33) ;  /* 0x0000000000040947 */ /* 0x000fea0003800000 */
[----:B------:R-:W-:Y:S01]  /*55d0*/  BPT.TRAP 0x1 ;  /* 0x000000040000795c */ /* 0x000fe20000300000 */
.L_x_33:
[----:B------:R-:W3:Y:S01]  /*55e0*/  S2R R25, SR_TID.X ;  /* 0x0000000000197919 */ /* 0x000ee20000002100 */
[----:B------:R-:W-:Y:S01]  /*55f0*/  IMAD.U32 R24, RZ, RZ, UR30 ;  /* 0x0000001eff187e24 */ /* 0x000fe2000f8e00ff */
[----:B------:R-:W-:Y:S01]  /*5600*/  UIADD3 UR5, UR28, UR5, URZ ;  /* 0x000000051c057290 */ /* 0x000fe2000fffe03f */
[----:B------:R-:W4:Y:S01]  /*5610*/  LDC R35, c[0x0][0x288] ;  /* 0x0000a200ff237b82 */ /* 0x000f220000000800 */
[----:B------:R-:W-:Y:S02]  /*5620*/  UISETP.GE.U32.AND UP1, UPT, UR28, 0x16, UPT ;  /* 0x000000161c00788c */ /* 0x000fe4000bf26070 */
[----:B------:R-:W-:Y:S01]  /*5630*/  SHF.L.U32 R24, R24, 0x1f, RZ ;  /* 0x0000001f18187819 */ /* 0x000fe200000006ff */
[----:B------:R-:W-:Y:S02]  /*5640*/  UISETP.GT.U32.AND UP0, UPT, UR5, 0x15, UPT ;  /* 0x000000150500788c */ /* 0x000fe4000bf04070 */
[----:B------:R-:W-:Y:S01]  /*5650*/  UIMAD.WIDE.U32 UR6, UR5, -0x45d1745d, URZ ;  /* 0xba2e8ba3050678a5 */ /* 0x000fe2000f8e003f */
[----:B------:R-:W5:Y:S01]  /*5660*/  SYNCS.PHASECHK.TRANS64.TRYWAIT P0, [UR17+0x8], R24 ;  /* 0x00000818ff0075a7 */ /* 0x000f620008000151 */
[----:B------:R-:W-:-:S02]  /*5670*/  UISETP.LT.U32.AND UP0, UPT, UR28, 0x16, UP0 ;  /* 0x000000161c00788c */ /* 0x000fc40008701070 */
[----:B------:R-:W-:Y:S02]  /*5680*/  USHF.R.U32.HI UR6, URZ, 0x4, UR7 ;  /* 0x000000043f067899 */ /* 0x000fe40008011607 */
[----:B------:R-:W-:Y:S02]  /*5690*/  USEL UR8, URZ, 0x1, !UP0 ;  /* 0x000000013f087887 */ /* 0x000fe4000c000000 */
[----:B------:R-:W-:Y:S02]  /*56a0*/  UIMAD UR5, UR6, -0x16, UR5 ;  /* 0xffffffea060578a4 */ /* 0x000fe4000f8e0205 */
[----:B------:R-:W-:-:S04]  /*56b0*/  ULOP3.LUT UR4, UR4, UR8, URZ, 0x3c, !UPT ;  /* 0x0000000804047292 */ /* 0x000fc8000f8e3c3f */
[----:B------:R-:W-:Y:S01]  /*56c0*/  @UP1 ULOP3.LUT UR4, UR4, 0x1, UR6, 0x78, !UPT ;  /* 0x0000000104041892 */ /* 0x000fe2000f8e7806 */
[----:B---3--:R-:W-:-:S04]  /*56d0*/  SHF.R.S32.HI R26, RZ, 0x1f, R25 ;  /* 0x0000001fff1a7819 */ /* 0x008fc80000011419 */
[----:B------:R-:W-:-:S04]  /*56e0*/  LEA.HI R26, R26, R25, RZ, 0x7 ;  /* 0x000000191a1a7211 */ /* 0x000fc800078f38ff */
[----:B------:R-:W-:-:S05]  /*56f0*/  LOP3.LUT R26, R26, 0xffffff80, RZ, 0xc0, !PT ;  /* 0xffffff801a1a7812 */ /* 0x000fca00078ec0ff */
[----:B------:R-:W-:-:S05]  /*5700*/  IMAD.IADD R26, R25, 0x1, -R26 ;  /* 0x00000001191a7824 */ /* 0x000fca00078e0a1a */
[----:B------:R-:W-:-:S04]  /*5710*/  SHF.R.S32.HI R25, RZ, 0x1f, R26 ;  /* 0x0000001fff197819 */ /* 0x000fc8000001141a */
[----:B------:R-:W-:-:S04]  /*5720*/  LEA.HI R25, R25, R26, RZ, 0x2 ;  /* 0x0000001a19197211 */ /* 0x000fc800078f10ff */
[----:B------:R-:W-:-:S05]  /*5730*/  LOP3.LUT R25, R25, 0xfffffffc, RZ, 0xc0, !PT ;  /* 0xfffffffc19197812 */ /* 0x000fca00078ec0ff */
[----:B------:R-:W-:-:S04]  /*5740*/  IMAD.IADD R40, R26, 0x1, -R25 ;  /* 0x000000011a287824 */ /* 0x000fc800078e0a19 */
[----:B------:R-:W-:Y:S01]  /*5750*/  IMAD.SHL.U32 R32, R40, 0x2, RZ ;  /* 0x0000000228207824 */ /* 0x000fe200078e00ff */
[----:B----45:R-:W-:Y:S06]  /*5760*/  @!P0 BRA `(.L_x_35) ;  /* 0x000000b000f88947 */ /* 0x030fec0003800000 */
.L_x_339:
[----:B------:R4:W-:Y:S01]  /*5770*/  STL [R1+0xa0], R2 ;  /* 0x0000a00201007387 */ /* 0x0009e20000100800 */
[----:B------:R-:W-:Y:S01]  /*5780*/  ULDC UR8, c[0x0][0x284] ;  /* 0x0000a10000087ab9 */ /* 0x000fe20000000800 */
[----:B------:R-:W-:Y:S01]  /*5790*/  SHF.R.S32.HI R33, RZ, 0x1f, R32 ;  /* 0x0000001fff217819 */ /* 0x000fe20000011420 */
[----:B------:R-:W-:Y:S01]  /*57a0*/  ULDC.64 UR6, c[0x0][0x5d0] ;  /* 0x0001740000067ab9 */ /* 0x000fe20000000a00 */
[----:B----4-:R-:W4:Y:S04]  /*57b0*/  LDL.LU R2, [R1+0x88] ;  /* 0x0000880001027983 */ /* 0x010f280000300800 */
[----:B------:R0:W-:Y:S04]  /*57c0*/  STL [R1+0x9c], R0 ;  /* 0x00009c0001007387 */ /* 0x0001e80000100800 */
[----:B------:R-:W2:Y:S04]  /*57d0*/  LDL R227, [R1+0x78] ;  /* 0x0000780001e37983 */ /* 0x000ea80000100800 */
[----:B0-----:R-:W3:Y:S01]  /*57e0*/  LDL R0, [R1+0x84] ;  /* 0x0000840001007983 */ /* 0x001ee20000100800 */
[----:B----4-:R-:W-:-:S03]  /*57f0*/  IMAD.SHL.U32 R37, R2, 0x100, RZ ;  /* 0x0000010002257824 */ /* 0x010fc600078e00ff */
[----:B------:R0:W5:Y:S01]  /*5800*/  LDL.LU R2, [R1+0xa0] ;  /* 0x0000a00001027983 */ /* 0x0001620000300800 */
[----:B---3--:R-:W-:-:S03]  /*5810*/  IMAD.SHL.U32 R34, R0, 0x40, RZ ;  /* 0x0000004000227824 */ /* 0x008fc600078e00ff */
[----:B------:R0:W5:Y:S02]  /*5820*/  LDL.LU R0, [R1+0x9c] ;  /* 0x00009c0001007983 */ /* 0x0001640000300800 */
[----:B------:R-:W-:Y:S02]  /*5830*/  ISETP.GE.AND P0, PT, R34, UR8, PT ;  /* 0x0000000822007c0c */ /* 0x000fe4000bf06270 */
[----:B--2---:R-:W-:Y:S02]  /*5840*/  SHF.R.S32.HI R38, RZ, 0x1f, R227 ;  /* 0x0000001fff267819 */ /* 0x004fe400000114e3 */
[----:B------:R-:W-:Y:S01]  /*5850*/  ISETP.GE.OR P0, PT, R37, R35, P0 ;  /* 0x000000232500720c */ /* 0x000fe20000706670 */
[----:B------:R-:W-:-:S04]  /*5860*/  IMAD.WIDE.U32 R24, R227, UR6, R32 ;  /* 0x00000006e3187c25 */ /* 0x000fc8000f8e0020 */
[----:B------:R-:W-:Y:S01]  /*5870*/  IMAD R26, R38, UR6, RZ ;  /* 0x00000006261a7c24 */ /* 0x000fe2000f8e02ff */
[----:B------:R-:W-:Y:S02]  /*5880*/  SHF.R.S32.HI R36, RZ, 0x1f, R37 ;  /* 0x0000001fff247819 */ /* 0x000fe40000011425 */
[----:B------:R-:W-:Y:S01]  /*5890*/  IADD3 R24, P1, R37, R24, RZ ;  /* 0x0000001825187210 */ /* 0x000fe20007f3e0ff */
[----:B------:R-:W-:-:S05]  /*58a0*/  IMAD R27, R227, UR7, R26 ;  /* 0x00000007e31b7c24 */ /* 0x000fca000f8e021a */
[----:B------:R-:W-:Y:S01]  /*58b0*/  IADD3.X R25, R36, R25, R27, P1, !PT ;  /* 0x0000001924197210 */ /* 0x000fe20000ffe41b */
[----:B0-----:R-:W-:Y:S06]  /*58c0*/  @P0 BRA `(.L_x_36) ;  /* 0x0000008c00cc0947 */ /* 0x001fec0003800000 */
[----:B------:R0:W-:Y:S01]  /*58d0*/  STL.64 [R1+0xa8], R4 ;  /* 0x0000a80401007387 */ /* 0x0001e20000100a00 */
[----:B------:R-:W2:Y:S01]  /*58e0*/  LDC.64 R28, c[0x0][0x5c8] ;  /* 0x00017200ff1c7b82 */ /* 0x000ea20000000a00 */
[----:B------:R-:W-:Y:S02]  /*58f0*/  ULDC.64 UR6, c[0x0][0x5c0] ;  /* 0x0001700000067ab9 */ /* 0x000fe40000000a00 */
[----:B0-----:R-:W3:Y:S04]  /*5900*/  LDL.64 R4, [R1+0x90] ;  /* 0x0000900001047983 */ /* 0x001ee80000100a00 */
[----:B-----5:R0:W-:Y:S04]  /*5910*/  STL [R1+0xa0], R2 ;  /* 0x0000a00201007387 */ /* 0x0201e80000100800 */
[----:B0-----:R-:W3:Y:S04]  /*5920*/  LDL.LU R2, [R1+0x84] ;  /* 0x0000840001027983 */ /* 0x001ee80000300800 */
[----:B------:R0:W-:Y:S04]  /*5930*/  STL [R1+0x9c], R0 ;  /* 0x00009c0001007387 */ /* 0x0001e80000100800 */
[----:B0-----:R-:W4:Y:S01]  /*5940*/  LDL R0, [R1+0x8c] ;  /* 0x00008c0001007983 */ /* 0x001f220000100800 */
[----:B---3--:R-:W-:-:S03]  /*5950*/  IMAD.WIDE R30, R2, 0x40, R4 ;  /* 0x00000040021e7825 */ /* 0x008fc600078e0204 */
[----:B------:R0:W5:Y:S04]  /*5960*/  LDL.LU.64 R4, [R1+0xa8] ;  /* 0x0000a80001047983 */ /* 0x0001680000300a00 */
[----:B------:R0:W5:Y:S01]  /*5970*/  LDL.LU R2, [R1+0xa0] ;  /* 0x0000a00001027983 */ /* 0x0001620000300800 */
[-C--:B--2---:R-:W-:Y:S02]  /*5980*/  IMAD R26, R31, R28.reuse, RZ ;  /* 0x0000001c1f1a7224 */ /* 0x084fe400078e02ff */
[----:B------:R-:W-:-:S04]  /*5990*/  IMAD.WIDE.U32 R24, R30, R28, R24 ;  /* 0x0000001c1e187225 */ /* 0x000fc800078e0018 */
[----:B------:R-:W-:Y:S01]  /*59a0*/  IMAD R27, R30, R29, R26 ;  /* 0x0000001d1e1b7224 */ /* 0x000fe200078e021a */
[----:B------:R-:W-:Y:S01]  /*59b0*/  LEA R26, P0, R28, R24, 0x3 ;  /* 0x000000181c1a7211 */ /* 0x000fe200078018ff */
[----:B----4-:R-:W-:Y:S01]  /*59c0*/  IMAD.IADD R39, R0, 0x1, -R34 ;  /* 0x0000000100277824 */ /* 0x010fe200078e0a22 */
[----:B------:R-:W-:Y:S01]  /*59d0*/  IADD3 R24, P1, R24, UR6, RZ ;  /* 0x0000000618187c10 */ /* 0x000fe2000ff3e0ff */
[----:B------:R0:W5:Y:S01]  /*59e0*/  LDL.LU R0, [R1+0x9c] ;  /* 0x00009c0001007983 */ /* 0x0001620000300800 */
[----:B------:R-:W-:Y:S01]  /*59f0*/  IMAD.IADD R27, R25, 0x1, R27 ;  /* 0x00000001191b7824 */ /* 0x000fe200078e021b */
[----:B------:R-:W-:-:S04]  /*5a00*/  IADD3 R26, P3, R26, UR6, RZ ;  /* 0x000000061a1a7c10 */ /* 0x000fc8000ff7e0ff */
[----:B------:R-:W-:Y:S01]  /*5a10*/  LEA.HI.X R29, R28, R27, R29, 0x3, P0 ;  /* 0x0000001b1c1d7211 */ /* 0x000fe200000f1c1d */
[----:B------:R-:W-:Y:S01]  /*5a20*/  IMAD R28, R40, -0x2, R35 ;  /* 0xfffffffe281c7824 */ /* 0x000fe200078e0223 */
[----:B------:R-:W-:Y:S01]  /*5a30*/  FSETP.NEU.AND P0, PT, RZ, UR26, PT ;  /* 0x0000001aff007c0b */ /* 0x000fe2000bf0d000 */
[----:B------:R-:W-:Y:S01]  /*5a40*/  BSSY B0, `(.L_x_36) ;  /* 0x00008db000007945 */ /* 0x000fe20003800000 */
[----:B------:R-:W-:Y:S02]  /*5a50*/  IADD3.X R25, R27, UR7, RZ, P1, !PT ;  /* 0x000000071b197c10 */ /* 0x000fe40008ffe4ff */
[----:B------:R-:W-:Y:S01]  /*5a60*/  IADD3.X R27, R29, UR7, RZ, P3, !PT ;  /* 0x000000071d1b7c10 */ /* 0x000fe20009ffe4ff */
[----:B------:R-:W-:-:S08]  /*5a70*/  IMAD.IADD R34, R28, 0x1, -R37 ;  /* 0x000000011c227824 */ /* 0x000fd000078e0a25 */
[----:B0-----:R-:W-:Y:S05]  /*5a80*/  @!P0 BRA `(.L_x_37) ;  /* 0x0000006800d88947 */ /* 0x001fea0003800000 */
[----:B------:R-:W-:Y:S01]  /*5a90*/  ULDC.64 UR6, c[0x0][0x5b8] ;  /* 0x00016e0000067ab9 */ /* 0x000fe20000000a00 */
[----:B------:R-:W-:Y:S01]  /*5aa0*/  ULDC.64 UR8, c[0x0][0x5a8] ;  /* 0x00016a0000087ab9 */ /* 0x000fe20000000a00 */
[----:B------:R-:W-:Y:S01]  /*5ab0*/  IMAD.WIDE.U32 R32, R227, UR6, R32 ;  /* 0x00000006e3207c25 */ /* 0x000fe2000f8e0020 */
[----:B------:R-:W-:Y:S03]  /*5ac0*/  BSSY B1, `(.L_x_38) ;  /* 0x0000010000017945 */ /* 0x000fe60003800000 */
[----:B------:R-:W-:Y:S01]  /*5ad0*/  IMAD R28, R38, UR6, RZ ;  /* 0x00000006261c7c24 */ /* 0x000fe2000f8e02ff */
[----:B------:R-:W-:-:S03]  /*5ae0*/  IADD3 R32, P0, R37, R32, RZ ;  /* 0x0000002025207210 */ /* 0x000fc60007f1e0ff */
[----:B------:R-:W-:Y:S01]  /*5af0*/  IMAD R29, R227, UR7, R28 ;  /* 0x00000007e31d7c24 */ /* 0x000fe2000f8e021c */
[----:B------:R-:W-:Y:S02]  /*5b00*/  ULDC.64 UR6, c[0x0][0x5b0] ;  /* 0x00016c0000067ab9 */ /* 0x000fe40000000a00 */
[----:B------:R-:W-:Y:S02]  /*5b10*/  IMAD R35, R31, UR6, RZ ;  /* 0x000000061f237c24 */ /* 0x000fe4000f8e02ff */
[----:B------:R-:W-:Y:S02]  /*5b20*/  IADD3.X R33, R36, R33, R29, P0, !PT ;  /* 0x0000002124217210 */ /* 0x000fe400007fe41d */
[----:B------:R-:W-:Y:S01]  /*5b30*/  ISETP.GE.AND P0, PT, R39, 0x1, PT ;  /* 0x000000012700780c */ /* 0x000fe20003f06270 */
[C---:B------:R-:W-:Y:S02]  /*5b40*/  IMAD R35, R30.reuse, UR7, R35 ;  /* 0x000000071e237c24 */ /* 0x040fe4000f8e0223 */
[----:B------:R-:W-:Y:S01]  /*5b50*/  IMAD.WIDE.U32 R28, R30, UR6, R32 ;  /* 0x000000061e1c7c25 */ /* 0x000fe2000f8e0020 */
[----:B------:R-:W-:-:S02]  /*5b60*/  ISETP.LT.OR P4, PT, R34, 0x1, !P0 ;  /* 0x000000012200780c */ /* 0x000fc40004781670 */
[----:B------:R-:W-:-:S04]  /*5b70*/  IADD3 R28, P1, R28, UR8, RZ ;  /* 0x000000081c1c7c10 */ /* 0x000fc8000ff3e0ff */
[--C-:B------:R-:W-:Y:S02]  /*5b80*/  IADD3.X R29, R29, UR9, R35.reuse, P1, !PT ;  /* 0x000000091d1d7c10 */ /* 0x100fe40008ffe423 */
[----:B------:R-:W-:-:S05]  /*5b90*/  PRMT R35, RZ, 0x7610, R35 ;  /* 0x00007610ff237816 */ /* 0x000fca0000000023 */
[----:B------:R-:W-:Y:S05]  /*5ba0*/  @P4 BRA `(.L_x_39) ;  /* 0x0000000000044947 */ /* 0x000fea0003800000 */
[----:B------:R0:W5:Y:S02]  /*5bb0*/  LDG.E.U8 R35, desc[UR22][R28.64] ;  /* 0x000000161c237981 */ /* 0x000164000c1e1100 */
.L_x_39:
[----:B------:R-:W-:Y:S05]  /*5bc0*/  BSYNC B1 ;  /* 0x0000000000017941 */ /* 0x000fea0003800000 */
.L_x_38:
[----:B-----5:R-:W-:Y:S01]  /*5bd0*/  LOP3.LUT R35, R35, 0xff, RZ, 0xc0, !PT ;  /* 0x000000ff23237812 */ /* 0x020fe200078ec0ff */
[----:B------:R-:W-:Y:S01]  /*5be0*/  BSSY B1, `(.L_x_40) ;  /* 0x000000b000017945 */ /* 0x000fe20003800000 */
[----:B------:R-:W-:Y:S02]  /*5bf0*/  ISETP.LT.OR P3, PT, R34, 0x2, !P0 ;  /* 0x000000022200780c */ /* 0x000fe40004761670 */
[----:B------:R-:W-:-:S05]  /*5c00*/  F2FP.F16.E4M3.UNPACK_B R35, R35 ;  /* 0x00000023ff23723e */ /* 0x000fca00020006ff */
[----:B------:R-:W-:-:S05]  /*5c10*/  HADD2.F32 R35, -RZ, R35.H0_H0 ;  /* 0x20000023ff237230 */ /* 0x000fca0000004100 */
[----:B------:R-:W-:-:S04]  /*5c20*/  FMUL R35, R35, UR26 ;  /* 0x0000001a23237c20 */ /* 0x000fc80008400000 */
[----:B------:R-:W-:-:S05]  /*5c30*/  FFMA R35, R226, UR25, R35 ;  /* 0x00000019e2237c23 */ /* 0x000fca0008000023 */
[----:B------:R-:W-:Y:S02]  /*5c40*/  F2FP.SATFINITE.E4M3.F32.PACK_AB_MERGE_C R37, RZ, R35, RZ ;  /* 0x00000023ff25723e */ /* 0x000fe400048070ff */
[----:B------:R-:W-:-:S03]  /*5c50*/  PRMT R35, RZ, 0x7610, R35 ;  /* 0x00007610ff237816 */ /* 0x000fc60000000023 */
[----:B------:R2:W-:Y:S01]  /*5c60*/  @!P4 STG.E.U8 desc[UR22][R24.64], R37 ;  /* 0x000000251800c986 */ /* 0x0005e2000c101116 */
[----:B------:R-:W-:Y:S05]  /*5c70*/  @P3 BRA `(.L_x_41) ;  /* 0x0000000000043947 */ /* 0x000fea0003800000 */
[----:B------:R3:W5:Y:S02]  /*5c80*/  LDG.E.U8 R35, desc[UR22][R28.64+0x1] ;  /* 0x000001161c237981 */ /* 0x000764000c1e1100 */
.L_x_41:
[----:B------:R-:W-:Y:S05]  /*5c90*/  BSYNC B1 ;  /* 0x0000000000017941 */ /* 0x000fea0003800000 */
.L_x_40:
[----:B-----5:R-:W-:Y:S01]  /*5ca0*/  LOP3.LUT R35, R35, 0xff, RZ, 0xc0, !PT ;  /* 0x000000ff23237812 */ /* 0x020fe200078ec0ff */
[----:B------:R-:W-:Y:S01]  /*5cb0*/  BSSY B1, `(.L_x_42) ;  /* 0x0000013000017945 */ /* 0x000fe20003800000 */
[----:B--2---:R-:W-:Y:S02]  /*5cc0*/  IADD3 R37, P1, R30, 0x8, RZ ;  /* 0x000000081e257810 */ /* 0x004fe40007f3e0ff */
[----:B------:R-:W-:-:S03]  /*5cd0*/  F2FP.F16.E4M3.UNPACK_B R35, R35 ;  /* 0x00000023ff23723e */ /* 0x000fc600020006ff */
[----:B------:R-:W-:Y:S01]  /*5ce0*/  IMAD.X R31, RZ, RZ, R31, P1 ;  /* 0x000000ffff1f7224 */ /* 0x000fe200008e061f */
[----:B------:R-:W-:Y:S01]  /*5cf0*/  ISETP.GE.AND P1, PT, R39, 0x9, PT ;  /* 0x000000092700780c */ /* 0x000fe20003f26270 */
[----:B------:R-:W-:Y:S02]  /*5d00*/  HADD2.F32 R35, -RZ, R35.H0_H0 ;  /* 0x20000023ff237230 */ /* 0x000fe40000004100 */
[----:B------:R-:W-:Y:S01]  /*5d10*/  IMAD R36, R31, UR6, RZ ;  /* 0x000000061f247c24 */ /* 0x000fe2000f8e02ff */
[----:B------:R-:W-:Y:S01]  /*5d20*/  ISETP.LT.OR P5, PT, R34, 0x1, !P1 ;  /* 0x000000012200780c */ /* 0x000fe20004fa1670 */
[----:B------:R-:W-:-:S04]  /*5d30*/  IMAD.WIDE.U32 R32, R37, UR6, R32 ;  /* 0x0000000625207c25 */ /* 0x000fc8000f8e0020 */
[----:B------:R-:W-:Y:S01]  /*5d40*/  FMUL R30, R35, UR26 ;  /* 0x0000001a231e7c20 */ /* 0x000fe20008400000 */
[----:B------:R-:W-:-:S03]  /*5d50*/  IMAD R37, R37, UR7, R36 ;  /* 0x0000000725257c24 */ /* 0x000fc6000f8e0224 */
[----:B------:R-:W-:Y:S01]  /*5d60*/  FFMA R225, R225, UR25, R30 ;  /* 0x00000019e1e17c23 */ /* 0x000fe2000800001e */
[----:B------:R-:W-:Y:S02]  /*5d70*/  IADD3 R30, P4, R32, UR8, RZ ;  /* 0x00000008201e7c10 */ /* 0x000fe4000ff9e0ff */
[----:B------:R-:W-:Y:S02]  /*5d80*/  PRMT R32, RZ, 0x7610, R32 ;  /* 0x00007610ff207816 */ /* 0x000fe40000000020 */
[----:B------:R-:W-:Y:S02]  /*5d90*/  F2FP.SATFINITE.E4M3.F32.PACK_AB_MERGE_C R225, RZ, R225, RZ ;  /* 0x000000e1ffe1723e */ /* 0x000fe400048070ff */
[----:B------:R-:W-:-:S03]  /*5da0*/  IADD3.X R31, R33, UR9, R37, P4, !PT ;  /* 0x00000009211f7c10 */ /* 0x000fc6000a7fe425 */
[----:B------:R2:W-:Y:S01]  /*5db0*/  @!P3 STG.E.U8 desc[UR22][R24.64+0x1], R225 ;  /* 0x000001e11800b986 */ /* 0x0005e2000c101116 */
[----:B------:R-:W-:Y:S05]  /*5dc0*/  @P5 BRA `(.L_x_43) ;  /* 0x0000000000045947 */ /* 0x000fea0003800000 */
[----:B------:R4:W5:Y:S02]  /*5dd0*/  LDG.E.U8 R32, desc[UR22][R30.64] ;  /* 0x000000161e207981 */ /* 0x000964000c1e1100 */
.L_x_43:
[----:B------:R-:W-:Y:S05]  /*5de0*/  BSYNC B1 ;  /* 0x0000000000017941 */ /* 0x000fea0003800000 */
.L_x_42:
[----:B-----5:R-:W-:Y:S01]  /*5df0*/  LOP3.LUT R32, R32, 0xff, RZ, 0xc0, !PT ;  /* 0x000000ff20207812 */ /* 0x020fe200078ec0ff */
[----:B------:R-:W-:Y:S01]  /*5e00*/  BSSY B1, `(.L_x_44) ;  /* 0x000000b000017945 */ /* 0x000fe20003800000 */
[----:B------:R-:W-:Y:S02]  /*5e10*/  ISETP.LT.OR P3, PT, R34, 0x2, !P1 ;  /* 0x000000022200780c */ /* 0x000fe40004f61670 */
[----:B------:R-:W-:-:S05]  /*5e20*/  F2FP.F16.E4M3.UNPACK_B R32, R32 ;  /* 0x00000020ff20723e */ /* 0x000fca00020006ff */
[----:B------:R-:W-:-:S05]  /*5e30*/  HADD2.F32 R32, -RZ, R32.H0_H0 ;  /* 0x20000020ff207230 */ /* 0x000fca0000004100 */
[----:B------:R-:W-:Y:S01]  /*5e40*/  FMUL R33, R32, UR26 ;  /* 0x0000001a20217c20 */ /* 0x000fe20008400000 */
[----:B------:R-:W-:-:S03]  /*5e50*/  PRMT R32, RZ, 0x7610, R32 ;  /* 0x00007610ff207816 */ /* 0x000fc60000000020 */
[----:B------:R-:W-:-:S05]  /*5e60*/  FFMA R33, R224, UR25, R33 ;  /* 0x00000019e0217c23 */ /* 0x000fca0008000021 */
[----:B------:R-:W-:-:S05]  /*5e70*/  F2FP.SATFINITE.E4M3.F32.PACK_AB_MERGE_C R33, RZ, R33, RZ ;  /* 0x00000021ff21723e */ /* 0x000fca00048070ff */
[----:B------:R0:W-:Y:S01]  /*5e80*/  @!P5 STG.E.U8 desc[UR22][R26.64], R33 ;  /* 0x000000211a00d986 */ /* 0x0001e2000c101116 */
[----:B------:R-:W-:Y:S05]  /*5e90*/  @P3 BRA `(.L_x_45) ;  /* 0x0000000000043947 */ /* 0x000fea0003800000 */
[----:B------:R0:W5:Y:S02]  /*5ea0*/  LDG.E.U8 R32, desc[UR22][R30.64+0x1] ;  /* 0x000001161e207981 */ /* 0x000164000c1e1100 */
.L_x_45:
[----:B------:R-:W-:Y:S05]  /*5eb0*/  BSYNC B1 ;  /* 0x0000000000017941 */ /* 0x000fea0003800000 */
.L_x_44:
[----:B-----5:R-:W-:Y:S01]  /*5ec0*/  LOP3.LUT R32, R32, 0xff, RZ, 0xc0, !PT ;  /* 0x000000ff20207812 */ /* 0x020fe200078ec0ff */
[----:B------:R-:W-:Y:S01]  /*5ed0*/  BSSY B1, `(.L_x_46) ;  /* 0x000000b000017945 */ /* 0x000fe20003800000 */
[----:B------:R-:W-:Y:S02]  /*5ee0*/  ISETP.LT.OR P4, PT, R34, 0x9, !P0 ;  /* 0x000000092200780c */ /* 0x000fe40004781670 */
[----:B------:R-:W-:-:S05]  /*5ef0*/  F2FP.F16.E4M3.UNPACK_B R32, R32 ;  /* 0x00000020ff20723e */ /* 0x000fca00020006ff */
[----:B------:R-:W-:-:S05]  /*5f00*/  HADD2.F32 R32, -RZ, R32.H0_H0 ;  /* 0x20000020ff207230 */ /* 0x000fca0000004100 */
[----:B------:R-:W-:-:S04]  /*5f10*/  FMUL R32, R32, UR26 ;  /* 0x0000001a20207c20 */ /* 0x000fc80008400000 */
[----:B------:R-:W-:-:S05]  /*5f20*/  FFMA R32, R223, UR25, R32 ;  /* 0x00000019df207c23 */ /* 0x000fca0008000020 */
[----:B0-----:R-:W-:Y:S02]  /*5f30*/  F2FP.SATFINITE.E4M3.F32.PACK_AB_MERGE_C R33, RZ, R32, RZ ;  /* 0x00000020ff21723e */ /* 0x001fe400048070ff */
[----:B------:R-:W-:-:S03]  /*5f40*/  PRMT R32, RZ, 0x7610, R32 ;  /* 0x00007610ff207816 */ /* 0x000fc60000000020 */
[----:B------:R0:W-:Y:S01]  /*5f50*/  @!P3 STG.E.U8 desc[UR22][R26.64+0x1], R33 ;  /* 0x000001211a00b986 */ /* 0x0001e2000c101116 */
[----:B------:R-:W-:Y:S05]  /*5f60*/  @P4 BRA `(.L_x_47) ;  /* 0x0000000000044947 */ /* 0x000fea0003800000 */
[----:B------:R0:W5:Y:S02]  /*5f70*/  LDG.E.U8 R32, desc[UR22][R28.64+0x8] ;  /* 0x000008161c207981 */ /* 0x000164000c1e1100 */
.L_x_47:
[----:B------:R-:W-:Y:S05]  /*5f80*/  BSYNC B1 ;  /* 0x0000000000017941 */ /* 0x000fea0003800000 */
.L_x_46:
[----:B-----5:R-:W-:Y:S01]  /*5f90*/  LOP3.LUT R32, R32, 0xff, RZ, 0xc0, !PT ;  /* 0x000000ff20207812 */ /* 0x020fe200078ec0ff */
[----:B------:R-:W-:Y:S01]  /*5fa0*/  BSSY B1, `(.L_x_48) ;  /* 0x000000b000017945 */ /* 0x000fe20003800000 */
[----:B------:R-:W-:Y:S02]  /*5fb0*/  ISETP.LT.OR P3, PT, R34, 0xa, !P0 ;  /* 0x0000000a2200780c */ /* 0x000fe40004761670 */
[----:B------:R-:W-:-:S05]  /*5fc0*/  F2FP.F16.E4M3.UNPACK_B R32, R32 ;  /* 0x00000020ff20723e */ /* 0x000fca00020006ff */
[----:B------:R-:W-:-:S05]  /*5fd0*/  HADD2.F32 R32, -RZ, R32.H0_H0 ;  /* 0x20000020ff207230 */ /* 0x000fca0000004100 */
[----:B0-----:R-:W-:Y:S01]  /*5fe0*/  FMUL R33, R32, UR26 ;  /* 0x0000001a20217c20 */ /* 0x001fe20008400000 */
[----:B------:R-:W-:-:S03]  /*5ff0*/  PRMT R32, RZ, 0x7610, R32 ;  /* 0x00007610ff207816 */ /* 0x000fc60000000020 */
[----:B------:R-:W-:-:S05]  /*6000*/  FFMA R33, R222, UR25, R33 ;  /* 0x00000019de217c23 */ /* 0x000fca0008000021 */
[----:B------:R-:W-:-:S05]  /*6010*/  F2FP.SATFINITE.E4M3.F32.PACK_AB_MERGE_C R33, RZ, R33, RZ ;  /* 0x00000021ff21723e */ /* 0x000fca00048070ff */
[----:B------:R0:W-:Y:S01]  /*6020*/  @!P4 STG.E.U8 desc[UR22][R24.64+0x8], R33 ;  /* 0x000008211800c986 */ /* 0x0001e2000c101116 */
[----:B------:R-:W-:Y:S05]  /*6030*/  @P3 BRA `(.L_x_49) ;  /* 0x0000000000043947 */ /* 0x000fea0003800000 */
[----:B------:R0:W5:Y:S02]  /*6040*/  LDG.E.U8 R32, desc[UR22][R28.64+0x9] ;  /* 0x000009161c207981 */ /* 0x000164000c1e1100 */
.L_x_49:
[----:B------:R-:W-:Y:S05]  /*6050*/  BSYNC B1 ;  /* 0x0000000000017941 */ /* 0x000fea0003800000 */
.L_x_48:
        /* <DEDUP_REMOVED lines=12> */
.L_x_51:
[----:B------:R-:W-:Y:S05]  /*6120*/  BSYNC B1 ;  /* 0x0000000000017941 */ /* 0x000fea0003800000 */
.L_x_50:
        /* <DEDUP_REMOVED lines=12> */
.L_x_53:
[----:B------:R-:W-:Y:S05]  /*61f0*/  BSYNC B1 ;  /* 0x0000000000017941 */ /* 0x000fea0003800000 */
.L_x_52:
        /* <DEDUP_REMOVED lines=12> */
.L_x_55:
[----:B------:R-:W-:Y:S05]  /*62c0*/  BSYNC B1 ;  /* 0x0000000000017941 */ /* 0x000fea0003800000 */
.L_x_54:
        /* <DEDUP_REMOVED lines=12> */
.L_x_57:
[----:B------:R-:W-:Y:S05]  /*6390*/  BSYNC B1 ;  /* 0x0000000000017941 */ /* 0x000fea0003800000 */
.L_x_56:
        /* <DEDUP_REMOVED lines=12> */
.L_x_59:
[----:B------:R-:W-:Y:S05]  /*6460*/  BSYNC B1 ;  /* 0x0000000000017941 */ /* 0x000fea0003800000 */
.L_x_58:
        /* <DEDUP_REMOVED lines=12> */
.L_x_61:
[----:B------:R-:W-:Y:S05]  /*6530*/  BSYNC B1 ;  /* 0x0000000000017941 */ /* 0x000fea0003800000 */
.L_x_60:
        /* <DEDUP_REMOVED lines=12> */
.L_x_63:
[----:B------:R-:W-:Y:S05]  /*6600*/  BSYNC B1 ;  /* 0x0000000000017941 */ /* 0x000fea0003800000 */
.L_x_62:
        /* <DEDUP_REMOVED lines=12> */
.L_x_65:
[----:B------:R-:W-:Y:S05]  /*66d0*/  BSYNC B1 ;  /* 0x0000000000017941 */ /* 0x000fea0003800000 */
.L_x_64:
        /* <DEDUP_REMOVED lines=12> */
.L_x_67:
[----:B------:R-:W-:Y:S05]  /*67a0*/  BSYNC B1 ;  /* 0x0000000000017941 */ /* 0x000fea0003800000 */
.L_x_66:
        /* <DEDUP_REMOVED lines=12> */
.L_x_69:
[----:B------:R-:W-:Y:S05]  /*6870*/  BSYNC B1 ;  /* 0x0000000000017941 */ /* 0x000fea0003800000 */
.L_x_68:
        /* <DEDUP_REMOVED lines=12> */
.L_x_71:
[----:B------:R-:W-:Y:S05]  /*6940*/  BSYNC B1 ;  /* 0x0000000000017941 */ /* 0x000fea0003800000 */
.L_x_70:
        /* <DEDUP_REMOVED lines=12> */
.L_x_73:
[----:B------:R-:W-:Y:S05]  /*6a10*/  BSYNC B1 ;  /* 0x0000000000017941 */ /* 0x000fea0003800000 */
.L_x_72:
        /* <DEDUP_REMOVED lines=12> */
.L_x_75:
[----:B------:R-:W-:Y:S05]  /*6ae0*/  BSYNC B1 ;  /* 0x0000000000017941 */ /* 0x000fea0003800000 */
.L_x_74:
        /* <DEDUP_REMOVED lines=12> */
.L_x_77:
[----:B------:R-:W-:Y:S05]  /*6bb0*/  BSYNC B1 ;  /* 0x0000000000017941 */ /* 0x000fea0003800000 */
.L_x_76:
        /* <DEDUP_REMOVED lines=12> */
.L_x_79:
[----:B------:R-:W-:Y:S05]  /*6c80*/  BSYNC B1 ;  /* 0x0000000000017941 */ /* 0x000fea0003800000 */
.L_x_78:
        /* <DEDUP_REMOVED lines=12> */
.L_x_81:
[----:B------:R-:W-:Y:S05]  /*6d50*/  BSYNC B1 ;  /* 0x0000000000017941 */ /* 0x000fea0003800000 */
.L_x_80:
        /* <DEDUP_REMOVED lines=12> */
.L_x_83:
[----:B------:R-:W-:Y:S05]  /*6e20*/  BSYNC B1 ;  /* 0x0000000000017941 */ /* 0x000fea0003800000 */
.L_x_82:
        /* <DEDUP_REMOVED lines=12> */
.L_x_85:
[----:B------:R-:W-:Y:S05]  /*6ef0*/  BSYNC B1 ;  /* 0x0000000000017941 */ /* 0x000fea0003800000 */
.L_x_84:
        /* <DEDUP_REMOVED lines=12> */
.L_x_87:
[----:B------:R-:W-:Y:S05]  /*6fc0*/  BSYNC B1 ;  /* 0x0000000000017941 */ /* 0x000fea0003800000 */
.L_x_86:
        /* <DEDUP_REMOVED lines=12> */
.L_x_89:
[----:B------:R-:W-:Y:S05]  /*7090*/  BSYNC B1 ;  /* 0x0000000000017941 */ /* 0x000fea0003800000 */
.L_x_88:
        /* <DEDUP_REMOVED lines=12> */
.L_x_91:
[----:B------:R-:W-:Y:S05]  /*7160*/  BSYNC B1 ;  /* 0x0000000000017941 */ /* 0x000fea0003800000 */
.L_x_90:
        /* <DEDUP_REMOVED lines=12> */
.L_x_93:
[----:B------:R-:W-:Y:S05]  /*7230*/  BSYNC B1 ;  /* 0x0000000000017941 */ /* 0x000fea0003800000 */
.L_x_92:
        /* <DEDUP_REMOVED lines=12> */
.L_x_95:
[----:B------:R-:W-:Y:S05]  /*7300*/  BSYNC B1 ;  /* 0x0000000000017941 */ /* 0x000fea0003800000 */
.L_x_94:
        /* <DEDUP_REMOVED lines=12> */
.L_x_97:
[----:B------:R-:W-:Y:S05]  /*73d0*/  BSYNC B1 ;  /* 0x0000000000017941 */ /* 0x000fea0003800000 */
.L_x_96:
        /* <DEDUP_REMOVED lines=12> */
.L_x_99:
[----:B------:R-:W-:Y:S05]  /*74a0*/  BSYNC B1 ;  /* 0x0000000000017941 */ /* 0x000fea0003800000 */
.L_x_98:
        /* <DEDUP_REMOVED lines=12> */
.L_x_101:
[----:B------:R-:W-:Y:S05]  /*7570*/  BSYNC B1 ;  /* 0x0000000000017941 */ /* 0x000fea0003800000 */
.L_x_100:
        /* <DEDUP_REMOVED lines=12> */
.L_x_103:
[----:B------:R-:W-:Y:S05]  /*7640*/  BSYNC B1 ;  /* 0x0000000000017941 */ /* 0x000fea0003800000 */
.L_x_102:
        /* <DEDUP_REMOVED lines=12> */
.L_x_105:
[----:B------:R-:W-:Y:S05]  /*7710*/  BSYNC B1 ;  /* 0x0000000000017941 */ /* 0x000fea0003800000 */
.L_x_104:
        /* <DEDUP_REMOVED lines=12> */
.L_x_107:
[----:B------:R-:W-:Y:S05]  /*77e0*/  BSYNC B1 ;  /* 0x0000000000017941 */ /* 0x000fea0003800000 */
.L_x_106:
        /* <DEDUP_REMOVED lines=12> */
.L_x_109:
[----:B------:R-:W-:Y:S05]  /*78b0*/  BSYNC B1 ;  /* 0x0000000000017941 */ /* 0x000fea0003800000 */
.L_x_108:
        /* <DEDUP_REMOVED lines=12> */
.L_x_111:
[----:B------:R-:W-:Y:S05]  /*7980*/  BSYNC B1 ;  /* 0x0000000000017941 */ /* 0x000fea0003800000 */
.L_x_110:
        /* <DEDUP_REMOVED lines=12> */
.L_x_113:
[----:B------:R-:W-:Y:S05]  /*7a50*/  BSYNC B1 ;  /* 0x0000000000017941 */ /* 0x000fea0003800000 */
.L_x_112:
        /* <DEDUP_REMOVED lines=12> */
.L_x_115:
[----:B------:R-:W-:Y:S05]  /*7b20*/  BSYNC B1 ;  /* 0x0000000000017941 */ /* 0x000fea0003800000 */
.L_x_114:
        /* <DEDUP_REMOVED lines=12> */
.L_x_117:
[----:B------:R-:W-:Y:S05]  /*7bf0*/  BSYNC B1 ;  /* 0x0000000000017941 */ /* 0x000fea0003800000 */
.L_x_116:
        /* <DEDUP_REMOVED lines=12> */
.L_x_119:
[----:B------:R-:W-:Y:S05]  /*7cc0*/  BSYNC B1 ;  /* 0x0000000000017941 */ /* 0x000fea0003800000 */
.L_x_118:
        /* <DEDUP_REMOVED lines=12> */
.L_x_121:
[----:B------:R-:W-:Y:S05]  /*7d90*/  BSYNC B1 ;  /* 0x0000000000017941 */ /* 0x000fea0003800000 */
.L_x_120:
        /* <DEDUP_REMOVED lines=12> */
.L_x_123:
[----:B------:R-:W-:Y:S05]  /*7e60*/  BSYNC B1 ;  /* 0x0000000000017941 */ /* 0x000fea0003800000 */
.L_x_122:
        /* <DEDUP_REMOVED lines=12> */
.L_x_125:
[----:B------:R-:W-:Y:S05]  /*7f30*/  BSYNC B1 ;  /* 0x0000000000017941 */ /* 0x000fea0003800000 */
.L_x_124:
        /* <DEDUP_REMOVED lines=12> */
.L_x_127:
[----:B------:R-:W-:Y:S05]  /*8000*/  BSYNC B1 ;  /* 0x0000000000017941 */ /* 0x000fea0003800000 */
.L_x_126:
        /* <DEDUP_REMOVED lines=12> */
.L_x_129:
[----:B------:R-:W-:Y:S05]  /*80d0*/  BSYNC B1 ;  /* 0x0000000000017941 */ /* 0x000fea0003800000 */
.L_x_128:
        /* <DEDUP_REMOVED lines=12> */
.L_x_131:
[----:B------:R-:W-:Y:S05]  /*81a0*/  BSYNC B1 ;  /* 0x0000000000017941 */ /* 0x000fea0003800000 */
.L_x_130:
        /* <DEDUP_REMOVED lines=12> */
.L_x_133:
[----:B------:R-:W-:Y:S05]  /*8270*/  BSYNC B1 ;  /* 0x0000000000017941 */ /* 0x000fea0003800000 */
.L_x_132:
        /* <DEDUP_REMOVED lines=12> */
.L_x_135:
[----:B------:R-:W-:Y:S05]  /*8340*/  BSYNC B1 ;  /* 0x0000000000017941 */ /* 0x000fea0003800000 */
.L_x_134:
        /* <DEDUP_REMOVED lines=12> */
.L_x_137:
[----:B------:R-:W-:Y:S05]  /*8410*/  BSYNC B1 ;  /* 0x0000000000017941 */ /* 0x000fea0003800000 */
.L_x_136:
        /* <DEDUP_REMOVED lines=12> */
.L_x_139:
[----:B------:R-:W-:Y:S05]  /*84e0*/  BSYNC B1 ;  /* 0x0000000000017941 */ /* 0x000fea0003800000 */
.L_x_138:
        /* <DEDUP_REMOVED lines=12> */
.L_x_141:
[----:B------:R-:W-:Y:S05]  /*85b0*/  BSYNC B1 ;  /* 0x0000000000017941 */ /* 0x000fea0003800000 */
.L_x_140:
        /* <DEDUP_REMOVED lines=12> */
.L_x_143:
[----:B------:R-:W-:Y:S05]  /*8680*/  BSYNC B1 ;  /* 0x0000000000017941 */ /* 0x000fea0003800000 */
.L_x_142:
        /* <DEDUP_REMOVED lines=12> */
.L_x_145:
[----:B------:R-:W-:Y:S05]  /*8750*/  BSYNC B1 ;  /* 0x0000000000017941 */ /* 0x000fea0003800000 */
.L_x_144:
        /* <DEDUP_REMOVED lines=12> */
.L_x_147:
[----:B------:R-:W-:Y:S05]  /*8820*/  BSYNC B1 ;  /* 0x0000000000017941 */ /* 0x000fea0003800000 */
.L_x_146:
        /* <DEDUP_REMOVED lines=12> */
.L_x_149:
[----:B------:R-:W-:Y:S05]  /*88f0*/  BSYNC B1 ;  /* 0x0000000000017941 */ /* 0x000fea0003800000 */
.L_x_148:
        /* <DEDUP_REMOVED lines=12> */
.L_x_151:
[----:B------:R-:W-:Y:S05]  /*89c0*/  BSYNC B1 ;  /* 0x0000000000017941 */ /* 0x000fea0003800000 */
.L_x_150:
        /* <DEDUP_REMOVED lines=12> */
.L_x_153:
[----:B------:R-:W-:Y:S05]  /*8a90*/  BSYNC B1 ;  /* 0x0000000000017941 */ /* 0x000fea0003800000 */
.L_x_152:
        /* <DEDUP_REMOVED lines=12> */
.L_x_155:
[----:B------:R-:W-:Y:S05]  /*8b60*/  BSYNC B1 ;  /* 0x0000000000017941 */ /* 0x000fea0003800000 */
.L_x_154:
        /* <DEDUP_REMOVED lines=12> */
.L_x_157:
[----:B------:R-:W-:Y:S05]  /*8c30*/  BSYNC B1 ;  /* 0x0000000000017941 */ /* 0x000fea0003800000 */
.L_x_156:
        /* <DEDUP_REMOVED lines=12> */
.L_x_159:
[----:B------:R-:W-:Y:S05]  /*8d00*/  BSYNC B1 ;  /* 0x0000000000017941 */ /* 0x000fea0003800000 */
.L_x_158:
        /* <DEDUP_REMOVED lines=12> */
.L_x_161:
[----:B------:R-:W-:Y:S05]  /*8dd0*/  BSYNC B1 ;  /* 0x0000000000017941 */ /* 0x000fea0003800000 */
.L_x_160:
        /* <DEDUP_REMOVED lines=12> */
.L_x_163:
[----:B------:R-:W-:Y:S05]  /*8ea0*/  BSYNC B1 ;  /* 0x0000000000017941 */ /* 0x000fea0003800000 */
.L_x_162:
        /* <DEDUP_REMOVED lines=12> */
.L_x_165:
[----:B------:R-:W-:Y:S05]  /*8f70*/  BSYNC B1 ;  /* 0x0000000000017941 */ /* 0x000fea0003800000 */
.L_x_164:
        /* <DEDUP_REMOVED lines=12> */
.L_x_167:
[----:B------:R-:W-:Y:S05]  /*9040*/  BSYNC B1 ;  /* 0x0000000000017941 */ /* 0x000fea0003800000 */
.L_x_166:
        /* <DEDUP_REMOVED lines=12> */
.L_x_169:
[----:B------:R-:W-:Y:S05]  /*9110*/  BSYNC B1 ;  /* 0x0000000000017941 */ /* 0x000fea0003800000 */
.L_x_168:
        /* <DEDUP_REMOVED lines=12> */
.L_x_171:
[----:B------:R-:W-:Y:S05]  /*91e0*/  BSYNC B1 ;  /* 0x0000000000017941 */ /* 0x000fea0003800000 */
.L_x_170:
        /* <DEDUP_REMOVED lines=12> */
.L_x_173:
[----:B------:R-:W-:Y:S05]  /*92b0*/  BSYNC B1 ;  /* 0x0000000000017941 */ /* 0x000fea0003800000 */
.L_x_172:
        /* <DEDUP_REMOVED lines=12> */
.L_x_175:
[----:B------:R-:W-:Y:S05]  /*9380*/  BSYNC B1 ;  /* 0x0000000000017941 */ /* 0x000fea0003800000 */
.L_x_174:
        /* <DEDUP_REMOVED lines=12> */
.L_x_177:
[----:B------:R-:W-:Y:S05]  /*9450*/  BSYNC B1 ;  /* 0x0000000000017941 */ /* 0x000fea0003800000 */
.L_x_176:
        /* <DEDUP_REMOVED lines=12> */
.L_x_179:
[----:B------:R-:W-:Y:S05]  /*9520*/  BSYNC B1 ;  /* 0x0000000000017941 */ /* 0x000fea0003800000 */
.L_x_178:
        /* <DEDUP_REMOVED lines=12> */
.L_x_181:
[----:B------:R-:W-:Y:S05]  /*95f0*/  BSYNC B1 ;  /* 0x0000000000017941 */ /* 0x000fea0003800000 */
.L_x_180:
        /* <DEDUP_REMOVED lines=12> */
.L_x_183:
[----:B------:R-:W-:Y:S05]  /*96c0*/  BSYNC B1 ;  /* 0x0000000000017941 */ /* 0x000fea0003800000 */
.L_x_182:
        /* <DEDUP_REMOVED lines=12> */
.L_x_185:
[----:B------:R-:W-:Y:S05]  /*9790*/  BSYNC B1 ;  /* 0x0000000000017941 */ /* 0x000fea0003800000 */
.L_x_184:
        /* <DEDUP_REMOVED lines=12> */
.L_x_187:
[----:B------:R-:W-:Y:S05]  /*9860*/  BSYNC B1 ;  /* 0x0000000000017941 */ /* 0x000fea0003800000 */
.L_x_186:
        /* <DEDUP_REMOVED lines=12> */
.L_x_189:
[----:B------:R-:W-:Y:S05]  /*9930*/  BSYNC B1 ;  /* 0x0000000000017941 */ /* 0x000fea0003800000 */
.L_x_188:
[----:B-----5:R-:W-:Y:S01]  /*9940*/  LOP3.LUT R32, R32, 0xff, RZ, 0xc0, !PT ;  /* 0x000000ff20207812 */ /* 0x020fe200078ec0ff */
[----:B------:R-:W-:Y:S01]  /*9950*/  BSSY B1, `(.L_x_190) ;  /* 0x000000b000017945 */ /* 0x000fe20003800000 */
[----:B------:R-:W-:Y:S02]  /*9960*/  ISETP.LT.OR P4, PT, R34, 0x99, !P0 ;  /* 0x000000992200780c */ /* 0x000fe40004781670 */
[----:B------:R-:W-:-:S05]  /*9970*/  F2FP.F16.E4M3.UNPACK_B R32, R32 ;  /* 0x00000020ff20723e */ /* 0x000fca00020006ff */
[----:B------:R-:W-:-:S05]  /*9980*/  HADD2.F32 R32, -RZ, R32.H0_H0 ;  /* 0x20000020ff207230 */ /* 0x000fca0000004100 */
[----:B------:R-:W-:-:S04]  /*9990*/  FMUL R32, R32, UR26 ;  /* 0x0000001a20207c20 */ /* 0x000fc80008400000 */
[----:B------:R-:W-:Y:S01]  /*99a0*/  FFMA R32, R23, UR25, R32 ;  /* 0x0000001917207c23 */ /* 0x000fe20008000020 */
[----:B------:R-:W-:-:S04]  /*99b0*/  PRMT R23, RZ, 0x7610, R23 ;  /* 0x00007610ff177816 */ /* 0x000fc80000000017 */
[----:B0-----:R-:W-:-:S05]  /*99c0*/  F2FP.SATFINITE.E4M3.F32.PACK_AB_MERGE_C R33, RZ, R32, RZ ;  /* 0x00000020ff21723e */ /* 0x001fca00048070ff */
[----:B------:R0:W-:Y:S01]  /*99d0*/  @!P3 STG.E.U8 desc[UR22][R26.64+0x91], R33 ;  /* 0x000091211a00b986 */ /* 0x0001e2000c101116 */
[----:B------:R-:W-:Y:S05]  /*99e0*/  @P4 BRA `(.L_x_191) ;  /* 0x0000000000044947 */ /* 0x000fea0003800000 */
[----:B------:R0:W5:Y:S02]  /*99f0*/  LDG.E.U8 R23, desc[UR22][R28.64+0x98] ;  /* 0x000098161c177981 */ /* 0x000164000c1e1100 */
.L_x_191:
[----:B------:R-:W-:Y:S05]  /*9a00*/  BSYNC B1 ;  /* 0x0000000000017941 */ /* 0x000fea0003800000 */
.L_x_190:
        /* <DEDUP_REMOVED lines=8> */
[----:B------:R-:W-:-:S05]  /*9a90*/  F2FP.SATFINITE.E4M3.F32.PACK_AB_MERGE_C R23, RZ, R23, RZ ;  /* 0x00000017ff17723e */ /* 0x000fca00048070ff */
[----:B------:R0:W-:Y:S01]  /*9aa0*/  @!P4 STG.E.U8 desc[UR22][R24.64+0x98], R23 ;  /* 0x000098171800c986 */ /* 0x0001e2000c101116 */
[----:B------:R-:W-:Y:S05]  /*9ab0*/  @P3 BRA `(.L_x_193) ;  /* 0x0000000000043947 */ /* 0x000fea0003800000 */
[----:B------:R0:W5:Y:S02]  /*9ac0*/  LDG.E.U8 R22, desc[UR22][R28.64+0x99] ;  /* 0x000099161c167981 */ /* 0x000164000c1e1100 */
.L_x_193:
[----:B------:R-:W-:Y:S05]  /*9ad0*/  BSYNC B1 ;  /* 0x0000000000017941 */ /* 0x000fea0003800000 */
.L_x_192:
        /* <DEDUP_REMOVED lines=12> */
.L_x_195:
[----:B------:R-:W-:Y:S05]  /*9ba0*/  BSYNC B1 ;  /* 0x0000000000017941 */ /* 0x000fea0003800000 */
.L_x_194:
        /* <DEDUP_REMOVED lines=12> */
.L_x_197:
[----:B------:R-:W-:Y:S05]  /*9c70*/  BSYNC B1 ;  /* 0x0000000000017941 */ /* 0x000fea0003800000 */
.L_x_196:
        /* <DEDUP_REMOVED lines=12> */
.L_x_199:
[----:B------:R-:W-:Y:S05]  /*9d40*/  BSYNC B1 ;  /* 0x0000000000017941 */ /* 0x000fea0003800000 */
.L_x_198:
        /* <DEDUP_REMOVED lines=12> */
.L_x_201:
[----:B------:R-:W-:Y:S05]  /*9e10*/  BSYNC B1 ;  /* 0x0000000000017941 */ /* 0x000fea0003800000 */
.L_x_200:
        /* <DEDUP_REMOVED lines=12> */
.L_x_203:
[----:B------:R-:W-:Y:S05]  /*9ee0*/  BSYNC B1 ;  /* 0x0000000000017941 */ /* 0x000fea0003800000 */
.L_x_202:
        /* <DEDUP_REMOVED lines=12> */
.L_x_205:
[----:B------:R-:W-:Y:S05]  /*9fb0*/  BSYNC B1 ;  /* 0x0000000000017941 */ /* 0x000fea0003800000 */
.L_x_204:
        /* <DEDUP_REMOVED lines=12> */
.L_x_207:
[----:B------:R-:W-:Y:S05]  /*a080*/  BSYNC B1 ;  /* 0x0000000000017941 */ /* 0x000fea0003800000 */
.L_x_206:
        /* <DEDUP_REMOVED lines=12> */
.L_x_209:
[----:B------:R-:W-:Y:S05]  /*a150*/  BSYNC B1 ;  /* 0x0000000000017941 */ /* 0x000fea0003800000 */
.L_x_208:
        /* <DEDUP_REMOVED lines=12> */
.L_x_211:
[----:B------:R-:W-:Y:S05]  /*a220*/  BSYNC B1 ;  /* 0x0000000000017941 */ /* 0x000fea0003800000 */
.L_x_210:
        /* <DEDUP_REMOVED lines=12> */
.L_x_213:
[----:B------:R-:W-:Y:S05]  /*a2f0*/  BSYNC B1 ;  /* 0x0000000000017941 */ /* 0x000fea0003800000 */
.L_x_212:
        /* <DEDUP_REMOVED lines=12> */
.L_x_215:
[----:B------:R-:W-:Y:S05]  /*a3c0*/  BSYNC B1 ;  /* 0x0000000000017941 */ /* 0x000fea0003800000 */
.L_x_214:
        /* <DEDUP_REMOVED lines=12> */
.L_x_217:
[----:B------:R-:W-:Y:S05]  /*a490*/  BSYNC B1 ;  /* 0x0000000000017941 */ /* 0x000fea0003800000 */
.L_x_216:
        /* <DEDUP_REMOVED lines=12> */
.L_x_219:
[----:B------:R-:W-:Y:S05]  /*a560*/  BSYNC B1 ;  /* 0x0000000000017941 */ /* 0x000fea0003800000 */
.L_x_218:
        /* <DEDUP_REMOVED lines=12> */
.L_x_221:
[----:B------:R-:W-:Y:S05]  /*a630*/  BSYNC B1 ;  /* 0x0000000000017941 */ /* 0x000fea0003800000 */
.L_x_220:
        /* <DEDUP_REMOVED lines=12> */
.L_x_223:
[----:B------:R-:W-:Y:S05]  /*a700*/  BSYNC B1 ;  /* 0x0000000000017941 */ /* 0x000fea0003800000 */
.L_x_222:
        /* <DEDUP_REMOVED lines=12> */
.L_x_225:
[----:B------:R-:W-:Y:S05]  /*a7d0*/  BSYNC B1 ;  /* 0x0000000000017941 */ /* 0x000fea0003800000 */
.L_x_224:
        /* <DEDUP_REMOVED lines=12> */
.L_x_227:
[----:B------:R-:W-:Y:S05]  /*a8a0*/  BSYNC B1 ;  /* 0x0000000000017941 */ /* 0x000fea0003800000 */
.L_x_226:
        /* <DEDUP_REMOVED lines=12> */
.L_x_229:
[----:B------:R-:W-:Y:S05]  /*a970*/  BSYNC B1 ;  /* 0x0000000000017941 */ /* 0x000fea0003800000 */
.L_x_228:
        /* <DEDUP_REMOVED lines=12> */
.L_x_231:
[----:B------:R-:W-:Y:S05]  /*aa40*/  BSYNC B1 ;  /* 0x0000000000017941 */ /* 0x000fea0003800000 */
.L_x_230:
        /* <DEDUP_REMOVED lines=12> */
.L_x_233:
[----:B------:R-:W-:Y:S05]  /*ab10*/  BSYNC B1 ;  /* 0x0000000000017941 */ /* 0x000fea0003800000 */
.L_x_232:
[----:B-----5:R-:W-:Y:S01]  /*ab20*/  LOP3.LUT R2, R2, 0xff, RZ, 0xc0, !PT ;  /* 0x000000ff02027812 */ /* 0x020fe200078ec0ff */
[----:B------:R-:W-:Y:S01]  /*ab30*/  BSSY B1, `(.L_x_234) ;  /* 0x000000b000017945 */ /* 0x000fe20003800000 */
[----:B------:R-:W-:Y:S02]  /*ab40*/  ISETP.LT.OR P4, PT, R34, 0xc1, !P1 ;  /* 0x000000c12200780c */ /* 0x000fe40004f81670 */
[----:B------:R-:W-:-:S05]  /*ab50*/  F2FP.F16.E4M3.UNPACK_B R2, R2 ;  /* 0x00000002ff02723e */ /* 0x000fca00020006ff */
[----:B------:R-:W-:-:S05]  /*ab60*/  HADD2.F32 R2, -RZ, R2.H0_H0 ;  /* 0x20000002ff027230 */ /* 0x000fca0000004100 */
[----:B0-----:R-:W-:-:S04]  /*ab70*/  FMUL R3, R2, UR26 ;  /* 0x0000001a02037c20 */ /* 0x001fc80008400000 */
[----:B------:R-:W-:Y:S01]  /*ab80*/  FFMA R3, R0, UR25, R3 ;  /* 0x0000001900037c23 */ /* 0x000fe20008000003 */
[----:B------:R-:W-:-:S04]  /*ab90*/  PRMT R0, RZ, 0x7610, R0 ;  /* 0x00007610ff007816 */ /* 0x000fc80000000000 */
[----:B------:R-:W-:-:S05]  /*aba0*/  F2FP.SATFINITE.E4M3.F32.PACK_AB_MERGE_C R3, RZ, R3, RZ ;  /* 0x00000003ff03723e */ /* 0x000fca00048070ff */
[----:B------:R0:W-:Y:S01]  /*abb0*/  @!P3 STG.E.U8 desc[UR22][R24.64+0xc1], R3 ;  /* 0x0000c1031800b986 */ /* 0x0001e2000c101116 */
[----:B------:R-:W-:Y:S05]  /*abc0*/  @P4 BRA `(.L_x_235) ;  /* 0x0000000000044947 */ /* 0x000fea0003800000 */
[----:B------:R0:W5:Y:S02]  /*abd0*/  LDG.E.U8 R0, desc[UR22][R30.64+0xc0] ;  /* 0x0000c0161e007981 */ /* 0x000164000c1e1100 */
.L_x_235:
[----:B------:R-:W-:Y:S05]  /*abe0*/  BSYNC B1 ;  /* 0x0000000000017941 */ /* 0x000fea0003800000 */
.L_x_234:
[----:B------:R-:W2:Y:S01]  /*abf0*/  LDL.LU R2, [R1] ;  /* 0x0000000001027983 */ /* 0x000ea20000300800 */
[----:B-----5:R-:W-:Y:S01]  /*ac00*/  LOP3.LUT R0, R0, 0xff, RZ, 0xc0, !PT ;  /* 0x000000ff00007812 */ /* 0x020fe200078ec0ff */
[----:B------:R-:W-:Y:S01]  /*ac10*/  BSSY B1, `(.L_x_236) ;  /* 0x000000b000017945 */ /* 0x000fe20003800000 */
[----:B------:R-:W-:Y:S02]  /*ac20*/  ISETP.LT.OR P3, PT, R34, 0xc2, !P1 ;  /* 0x000000c22200780c */ /* 0x000fe40004f61670 */
[----:B------:R-:W-:-:S05]  /*ac30*/  F2FP.F16.E4M3.UNPACK_B R0, R0 ;  /* 0x00000000ff00723e */ /* 0x000fca00020006ff */
[----:B------:R-:W-:-:S05]  /*ac40*/  HADD2.F32 R0, -RZ, R0.H0_H0 ;  /* 0x20000000ff007230 */ /* 0x000fca0000004100 */
[----:B------:R-:W-:-:S04]  /*ac50*/  FMUL R0, R0, UR26 ;  /* 0x0000001a00007c20 */ /* 0x000fc80008400000 */
[----:B--2---:R-:W-:-:S05]  /*ac60*/  FFMA R0, R2, UR25, R0 ;  /* 0x0000001902007c23 */ /* 0x004fca0008000000 */
[----:B0-----:R-:W-:Y:S02]  /*ac70*/  F2FP.SATFINITE.E4M3.F32.PACK_AB_MERGE_C R3, RZ, R0, RZ ;  /* 0x00000000ff03723e */ /* 0x001fe400048070ff */
[----:B------:R-:W-:-:S03]  /*ac80*/  PRMT R0, RZ, 0x7610, R0 ;  /* 0x00007610ff007816 */ /* 0x000fc60000000000 */
[----:B------:R0:W-:Y:S01]  /*ac90*/  @!P4 STG.E.U8 desc[UR22][R26.64+0xc0], R3 ;  /* 0x0000c0031a00c986 */ /* 0x0001e2000c101116 */
[----:B------:R-:W-:Y:S05]  /*aca0*/  @P3 BRA `(.L_x_237) ;  /* 0x0000000000043947 */ /* 0x000fea0003800000 */
[----:B------:R2:W5:Y:S02]  /*acb0*/  LDG.E.U8 R0, desc[UR22][R30.64+0xc1] ;  /* 0x0000c1161e007981 */ /* 0x000564000c1e1100 */
.L_x_237:
[----:B------:R-:W-:Y:S05]  /*acc0*/  BSYNC B1 ;  /* 0x0000000000017941 */ /* 0x000fea0003800000 */
.L_x_236:
[----:B------:R-:W3:Y:S01]  /*acd0*/  LDL.LU R2, [R1+0x4] ;  /* 0x0000040001027983 */ /* 0x000ee20000300800 */
[----:B-----5:R-:W-:Y:S01]  /*ace0*/  LOP3.LUT R0, R0, 0xff, RZ, 0xc0, !PT ;  /* 0x000000ff00007812 */ /* 0x020fe200078ec0ff */
[----:B------:R-:W-:Y:S01]  /*acf0*/  BSSY B1, `(.L_x_238) ;  /* 0x000000b000017945 */ /* 0x000fe20003800000 */
[----:B------:R-:W-:Y:S02]  /*ad00*/  ISETP.LT.OR P4, PT, R34, 0xc9, !P0 ;  /* 0x000000c92200780c */ /* 0x000fe40004781670 */
[----:B------:R-:W-:-:S05]  /*ad10*/  F2FP.F16.E4M3.UNPACK_B R0, R0 ;  /* 0x00000000ff00723e */ /* 0x000fca00020006ff */
[----:B------:R-:W-:-:S05]  /*ad20*/  HADD2.F32 R0, -RZ, R0.H0_H0 ;  /* 0x20000000ff007230 */ /* 0x000fca0000004100 */
[----:B------:R-:W-:-:S04]  /*ad30*/  FMUL R0, R0, UR26 ;  /* 0x0000001a00007c20 */ /* 0x000fc80008400000 */
[----:B---3--:R-:W-:-:S05]  /*ad40*/  FFMA R0, R2, UR25, R0 ;  /* 0x0000001902007c23 */ /* 0x008fca0008000000 */
[----:B0-----:R-:W-:Y:S02]  /*ad50*/  F2FP.SATFINITE.E4M3.F32.PACK_AB_MERGE_C R3, RZ, R0, RZ ;  /* 0x00000000ff03723e */ /* 0x001fe400048070ff */
[----:B------:R-:W-:-:S03]  /*ad60*/  PRMT R0, RZ, 0x7610, R0 ;  /* 0x00007610ff007816 */ /* 0x000fc60000000000 */
[----:B------:R0:W-:Y:S01]  /*ad70*/  @!P3 STG.E.U8 desc[UR22][R26.64+0xc1], R3 ;  /* 0x0000c1031a00b986 */ /* 0x0001e2000c101116 */
[----:B------:R-:W-:Y:S05]  /*ad80*/  @P4 BRA `(.L_x_239) ;  /* 0x0000000000044947 */ /* 0x000fea0003800000 */
[----:B------:R3:W5:Y:S02]  /*ad90*/  LDG.E.U8 R0, desc[UR22][R28.64+0xc8] ;  /* 0x0000c8161c007981 */ /* 0x000764000c1e1100 */
.L_x_239:
[----:B------:R-:W-:Y:S05]  /*ada0*/  BSYNC B1 ;  /* 0x0000000000017941 */ /* 0x000fea0003800000 */
.L_x_238:
[----:B------:R-:W2:Y:S01]  /*adb0*/  LDL.LU R2, [R1+0x8] ;  /* 0x0000080001027983 */ /* 0x000ea20000300800 */
        /* <DEDUP_REMOVED lines=12> */
.L_x_241:
[----:B------:R-:W-:Y:S05]  /*ae80*/  BSYNC B1 ;  /* 0x0000000000017941 */ /* 0x000fea0003800000 */
.L_x_240:
        /* <DEDUP_REMOVED lines=13> */
.L_x_243:
[----:B------:R-:W-:Y:S05]  /*af60*/  BSYNC B1 ;  /* 0x0000000000017941 */ /* 0x000fea0003800000 */
.L_x_242:
        /* <DEDUP_REMOVED lines=13> */
.L_x_245:
[----:B------:R-:W-:Y:S05]  /*b040*/  BSYNC B1 ;  /* 0x0000000000017941 */ /* 0x000fea0003800000 */
.L_x_244:
        /* <DEDUP_REMOVED lines=13> */
.L_x_247:
[----:B------:R-:W-:Y:S05]  /*b120*/  BSYNC B1 ;  /* 0x0000000000017941 */ /* 0x000fea0003800000 */
.L_x_246:
        /* <DEDUP_REMOVED lines=13> */
.L_x_249:
[----:B------:R-:W-:Y:S05]  /*b200*/  BSYNC B1 ;  /* 0x0000000000017941 */ /* 0x000fea0003800000 */
.L_x_248:
        /* <DEDUP_REMOVED lines=13> */
.L_x_251:
[----:B------:R-:W-:Y:S05]  /*b2e0*/  BSYNC B1 ;  /* 0x0000000000017941 */ /* 0x000fea0003800000 */
.L_x_250:
        /* <DEDUP_REMOVED lines=13> */
.L_x_253:
[----:B------:R-:W-:Y:S05]  /*b3c0*/  BSYNC B1 ;  /* 0x0000000000017941 */ /* 0x000fea0003800000 */
.L_x_252:
        /* <DEDUP_REMOVED lines=13> */
.L_x_255:
[----:B------:R-:W-:Y:S05]  /*b4a0*/  BSYNC B1 ;  /* 0x0000000000017941 */ /* 0x000fea0003800000 */
.L_x_254:
        /* <DEDUP_REMOVED lines=13> */
.L_x_257:
[----:B------:R-:W-:Y:S05]  /*b580*/  BSYNC B1 ;  /* 0x0000000000017941 */ /* 0x000fea0003800000 */
.L_x_256:
        /* <DEDUP_REMOVED lines=13> */
.L_x_259:
[----:B------:R-:W-:Y:S05]  /*b660*/  BSYNC B1 ;  /* 0x0000000000017941 */ /* 0x000fea0003800000 */
.L_x_258:
        /* <DEDUP_REMOVED lines=13> */
.L_x_261:
[----:B------:R-:W-:Y:S05]  /*b740*/  BSYNC B1 ;  /* 0x0000000000017941 */ /* 0x000fea0003800000 */
.L_x_260:
        /* <DEDUP_REMOVED lines=13> */
.L_x_263:
[----:B------:R-:W-:Y:S05]  /*b820*/  BSYNC B1 ;  /* 0x0000000000017941 */ /* 0x000fea0003800000 */
.L_x_262:
        /* <DEDUP_REMOVED lines=13> */
.L_x_265:
[----:B------:R-:W-:Y:S05]  /*b900*/  BSYNC B1 ;  /* 0x0000000000017941 */ /* 0x000fea0003800000 */
.L_x_264:
        /* <DEDUP_REMOVED lines=13> */
.L_x_267:
[----:B------:R-:W-:Y:S05]  /*b9e0*/  BSYNC B1 ;  /* 0x0000000000017941 */ /* 0x000fea0003800000 */
.L_x_266:
        /* <DEDUP_REMOVED lines=13> */
.L_x_269:
[----:B------:R-:W-:Y:S05]  /*bac0*/  BSYNC B1 ;  /* 0x0000000000017941 */ /* 0x000fea0003800000 */
.L_x_268:
        /* <DEDUP_REMOVED lines=13> */
.L_x_271:
[----:B------:R-:W-:Y:S05]  /*bba0*/  BSYNC B1 ;  /* 0x0000000000017941 */ /* 0x000fea0003800000 */
.L_x_270:
        /* <DEDUP_REMOVED lines=13> */
.L_x_273:
[----:B------:R-:W-:Y:S05]  /*bc80*/  BSYNC B1 ;  /* 0x0000000000017941 */ /* 0x000fea0003800000 */
.L_x_272:
        /* <DEDUP_REMOVED lines=13> */
.L_x_275:
[----:B------:R-:W-:Y:S05]  /*bd60*/  BSYNC B1 ;  /* 0x0000000000017941 */ /* 0x000fea0003800000 */
.L_x_274:
        /* <DEDUP_REMOVED lines=13> */
.L_x_277:
[----:B------:R-:W-:Y:S05]  /*be40*/  BSYNC B1 ;  /* 0x0000000000017941 */ /* 0x000fea0003800000 */
.L_x_276:
        /* <DEDUP_REMOVED lines=13> */
.L_x_279:
[----:B------:R-:W-:Y:S05]  /*bf20*/  BSYNC B1 ;  /* 0x0000000000017941 */ /* 0x000fea0003800000 */
.L_x_278:
        /* <DEDUP_REMOVED lines=13> */
.L_x_281:
[----:B------:R-:W-:Y:S05]  /*c000*/  BSYNC B1 ;  /* 0x0000000000017941 */ /* 0x000fea0003800000 */
.L_x_280:
        /* <DEDUP_REMOVED lines=13> */
.L_x_283:
[----:B------:R-:W-:Y:S05]  /*c0e0*/  BSYNC B1 ;  /* 0x0000000000017941 */ /* 0x000fea0003800000 */
.L_x_282:
        /* <DEDUP_REMOVED lines=13> */
.L_x_285:
[----:B------:R-:W-:Y:S05]  /*c1c0*/  BSYNC B1 ;  /* 0x0000000000017941 */ /* 0x000fea0003800000 */
.L_x_284:
        /* <DEDUP_REMOVED lines=13> */
.L_x_287:
[----:B------:R-:W-:Y:S05]  /*c2a0*/  BSYNC B1 ;  /* 0x0000000000017941 */ /* 0x000fea0003800000 */
.L_x_286:
        /* <DEDUP_REMOVED lines=13> */
.L_x_289:
[----:B------:R-:W-:Y:S05]  /*c380*/  BSYNC B1 ;  /* 0x0000000000017941 */ /* 0x000fea0003800000 */
.L_x_288:
        /* <DEDUP_REMOVED lines=13> */
.L_x_291:
[----:B------:R-:W-:Y:S05]  /*c460*/  BSYNC B1 ;  /* 0x0000000000017941 */ /* 0x000fea0003800000 */
.L_x_290:
        /* <DEDUP_REMOVED lines=13> */
.L_x_293:
[----:B------:R-:W-:Y:S05]  /*c540*/  BSYNC B1 ;  /* 0x0000000000017941 */ /* 0x000fea0003800000 */
.L_x_292:
[----:B------:R-:W-:Y:S05]  /*c550*/  @P1 BRA `(.L_x_294) ;  /* 0x0000002000a41947 */ /* 0x000fea0003800000 */
[----:B------:R-:W2:Y:S01]  /*c560*/  LDL.LU R2, [R1+0x74] ;  /* 0x0000740001027983 */ /* 0x000ea20000300800 */
[----:B-----5:R-:W-:-:S04]  /*c570*/  LOP3.LUT R0, R0, 0xff, RZ, 0xc0, !PT ;  /* 0x000000ff00007812 */ /* 0x020fc800078ec0ff */
[----:B------:R-:W-:-:S05]  /*c580*/  F2FP.F16.E4M3.UNPACK_B R0, R0 ;  /* 0x00000000ff00723e */ /* 0x000fca00020006ff */
[----:B------:R-:W-:-:S05]  /*c590*/  HADD2.F32 R0, -RZ, R0.H0_H0 ;  /* 0x20000000ff007230 */ /* 0x000fca0000004100 */
[----:B------:R-:W-:-:S04]  /*c5a0*/  FMUL R0, R0, UR26 ;  /* 0x0000001a00007c20 */ /* 0x000fc80008400000 */
[----:B--2---:R-:W-:-:S05]  /*c5b0*/  FFMA R0, R2, UR25, R0 ;  /* 0x0000001902007c23 */ /* 0x004fca0008000000 */
[----:B0-----:R-:W-:-:S05]  /*c5c0*/  F2FP.SATFINITE.E4M3.F32.PACK_AB_MERGE_C R3, RZ, R0, RZ ;  /* 0x00000000ff03723e */ /* 0x001fca00048070ff */
[----:B------:R0:W-:Y:S01]  /*c5d0*/  STG.E.U8 desc[UR22][R26.64+0xf9], R3 ;  /* 0x0000f9031a007986 */ /* 0x0001e2000c101116 */
[----:B------:R-:W-:Y:S05]  /*c5e0*/  BRA `(.L_x_294) ;  /* 0x0000002000807947 */ /* 0x000fea0003800000 */
.L_x_37:
[C---:B------:R-:W-:Y:S01]  /*c5f0*/  ISETP.GE.AND P1, PT, R39.reuse, 0x1, PT ;  /* 0x000000012700780c */ /* 0x040fe20003f26270 */
[----:B------:R-:W-:Y:S01]  /*c600*/  FMUL R226, R226, UR25 ;  /* 0x00000019e2e27c20 */ /* 0x000fe20008400000 */
[----:B------:R-:W2:Y:S01]  /*c610*/  LDL.LU R227, [R1+0x10] ;  /* 0x0000100001e37983 */ /* 0x000ea20000300800 */
[----:B------:R-:W-:Y:S01]  /*c620*/  ISETP.GE.AND P0, PT, R39, 0x9, PT ;  /* 0x000000092700780c */ /* 0x000fe20003f06270 */
[----:B------:R-:W-:Y:S01]  /*c630*/  FMUL R225, R225, UR25 ;  /* 0x00000019e1e17c20 */ /* 0x000fe20008400000 */
[C---:B------:R-:W-:Y:S02]  /*c640*/  ISETP.LT.OR P4, PT, R34.reuse, 0x1, !P1 ;  /* 0x000000012200780c */ /* 0x040fe40004f81670 */
[C---:B------:R-:W-:Y:S02]  /*c650*/  ISETP.LT.OR P5, PT, R34.reuse, 0x2, !P1 ;  /* 0x000000022200780c */ /* 0x040fe40004fa1670 */
[----:B------:R-:W-:Y:S02]  /*c660*/  F2FP.SATFINITE.E4M3.F32.PACK_AB_MERGE_C R29, RZ, R226, RZ ;  /* 0x000000e2ff1d723e */ /* 0x000fe400048070ff */
[----:B------:R-:W-:Y:S01]  /*c670*/  ISETP.LT.OR P3, PT, R34, 0x1, !P0 ;  /* 0x000000012200780c */ /* 0x000fe20004761670 */
[----:B------:R-:W-:Y:S01]  /*c680*/  FMUL R224, R224, UR25 ;  /* 0x00000019e0e07c20 */ /* 0x000fe20008400000 */
[----:B------:R-:W-:Y:S01]  /*c690*/  ISETP.LT.OR P6, PT, R34, 0xa, !P1 ;  /* 0x0000000a2200780c */ /* 0x000fe20004fc1670 */
[----:B------:R-:W-:Y:S01]  /*c6a0*/  FMUL R223, R223, UR25 ;  /* 0x00000019dfdf7c20 */ /* 0x000fe20008400000 */
[----:B------:R-:W-:Y:S01]  /*c6b0*/  F2FP.SATFINITE.E4M3.F32.PACK_AB_MERGE_C R225, RZ, R225, RZ ;  /* 0x000000e1ffe1723e */ /* 0x000fe200048070ff */
[----:B------:R-:W-:Y:S01]  /*c6c0*/  FMUL R221, R221, UR25 ;  /* 0x00000019dddd7c20 */ /* 0x000fe20008400000 */
[----:B------:R-:W-:Y:S01]  /*c6d0*/  FMUL R222, R222, UR25 ;  /* 0x00000019dede7c20 */ /* 0x000fe20008400000 */
[----:B------:R0:W-:Y:S01]  /*c6e0*/  @!P4 STG.E.U8 desc[UR22][R24.64], R29 ;  /* 0x0000001d1800c986 */ /* 0x0001e2000c101116 */
[----:B------:R-:W-:-:S02]  /*c6f0*/  ISETP.LT.OR P4, PT, R34, 0x2, !P0 ;  /* 0x000000022200780c */ /* 0x000fc40004781670 */
[----:B------:R-:W-:Y:S01]  /*c700*/  F2FP.SATFINITE.E4M3.F32.PACK_AB_MERGE_C R31, RZ, R224, RZ ;  /* 0x000000e0ff1f723e */ /* 0x000fe200048070ff */
[----:B------:R3:W-:Y:S01]  /*c710*/  @!P5 STG.E.U8 desc[UR22][R24.64+0x1], R225 ;  /* 0x000001e11800d986 */ /* 0x0007e2000c101116 */
[----:B------:R-:W-:Y:S02]  /*c720*/  ISETP.LT.OR P5, PT, R34, 0x9, !P1 ;  /* 0x000000092200780c */ /* 0x000fe40004fa1670 */
[----:B------:R-:W-:Y:S01]  /*c730*/  F2FP.SATFINITE.E4M3.F32.PACK_AB_MERGE_C R223, RZ, R223, RZ ;  /* 0x000000dfffdf723e */ /* 0x000fe200048070ff */
[----:B------:R-:W-:Y:S01]  /*c740*/  FMUL R220, R220, UR25 ;  /* 0x00000019dcdc7c20 */ /* 0x000fe20008400000 */
[----:B------:R-:W-:Y:S01]  /*c750*/  F2FP.SATFINITE.E4M3.F32.PACK_AB_MERGE_C R221, RZ, R221, RZ ;  /* 0x000000ddffdd723e */ /* 0x000fe200048070ff */
[----:B------:R-:W-:Y:S01]  /*c760*/  @!P3 STG.E.U8 desc[UR22][R26.64], R31 ;  /* 0x0000001f1a00b986 */ /* 0x000fe2000c101116 */
[----:B------:R-:W-:-:S03]  /*c770*/  ISETP.LT.OR P3, PT, R34, 0x9, !P0 ;  /* 0x000000092200780c */ /* 0x000fc60004761670 */
[----:B------:R-:W-:Y:S01]  /*c780*/  @!P4 STG.E.U8 desc[UR22][R26.64+0x1], R223 ;  /* 0x000001df1a00c986 */ /* 0x000fe2000c101116 */
[----:B------:R-:W-:-:S03]  /*c790*/  ISETP.LT.OR P4, PT, R34, 0xa, !P0 ;  /* 0x0000000a2200780c */ /* 0x000fc60004781670 */
[----:B------:R-:W-:Y:S01]  /*c7a0*/  @!P6 STG.E.U8 desc[UR22][R24.64+0x9], R221 ;  /* 0x000009dd1800e986 */ /* 0x000fe2000c101116 */
[C---:B------:R-:W-:Y:S01]  /*c7b0*/  ISETP.LT.OR P6, PT, R34.reuse, 0x12, !P1 ;  /* 0x000000122200780c */ /* 0x040fe20004fc1670 */
[----:B------:R-:W-:Y:S01]  /*c7c0*/  FMUL R219, R219, UR25 ;  /* 0x00000019dbdb7c20 */ /* 0x000fe20008400000 */
[----:B0-----:R-:W-:Y:S01]  /*c7d0*/  F2FP.SATFINITE.E4M3.F32.PACK_AB_MERGE_C R29, RZ, R222, RZ ;  /* 0x000000deff1d723e */ /* 0x001fe200048070ff */
[----:B------:R-:W-:Y:S01]  /*c7e0*/  FMUL R217, R217, UR25 ;  /* 0x00000019d9d97c20 */ /* 0x000fe20008400000 */
[----:B------:R-:W4:Y:S01]  /*c7f0*/  LDL.LU R226, [R1+0xc] ;  /* 0x00000c0001e27983 */ /* 0x000f220000300800 */
[----:B------:R-:W-:Y:S02]  /*c800*/  F2FP.SATFINITE.E4M3.F32.PACK_AB_MERGE_C R33, RZ, R220, RZ ;  /* 0x000000dcff21723e */ /* 0x000fe400048070ff */
[----:B------:R-:W-:Y:S01]  /*c810*/  F2FP.SATFINITE.E4M3.F32.PACK_AB_MERGE_C R219, RZ, R219, RZ ;  /* 0x000000dbffdb723e */ /* 0x000fe200048070ff */
[----:B------:R0:W-:Y:S01]  /*c820*/  @!P5 STG.E.U8 desc[UR22][R24.64+0x8], R29 ;  /* 0x0000081d1800d986 */ /* 0x0001e2000c101116 */
[----:B------:R-:W-:-:S02]  /*c830*/  ISETP.LT.OR P5, PT, R34, 0x11, !P1 ;  /* 0x000000112200780c */ /* 0x000fc40004fa1670 */
[----:B------:R-:W-:Y:S01]  /*c840*/  F2FP.SATFINITE.E4M3.F32.PACK_AB_MERGE_C R217, RZ, R217, RZ ;  /* 0x000000d9ffd9723e */ /* 0x000fe200048070ff */
[----:B---3--:R-:W3:Y:S01]  /*c850*/  LDL.LU R225, [R1+0x8] ;  /* 0x0000080001e17983 */ /* 0x008ee20000300800 */
[----:B------:R-:W-:-:S03]  /*c860*/  FMUL R218, R218, UR25 ;  /* 0x00000019dada7c20 */ /* 0x000fc60008400000 */
[----:B------:R-:W4:Y:S04]  /*c870*/  LDL.LU R224, [R1+0x4] ;  /* 0x0000040001e07983 */ /* 0x000f280000300800 */
[----:B------:R-:W3:Y:S01]  /*c880*/  LDL.LU R222, [R1] ;  /* 0x0000000001de7983 */ /* 0x000ee20000300800 */
[----:B0-----:R-:W-:Y:S01]  /*c890*/  F2FP.SATFINITE.E4M3.F32.PACK_AB_MERGE_C R29, RZ, R218, RZ ;  /* 0x000000daff1d723e */ /* 0x001fe200048070ff */
[----:B------:R-:W-:Y:S01]  /*c8a0*/  FMUL R216, R216, UR25 ;  /* 0x00000019d8d87c20 */ /* 0x000fe20008400000 */
[----:B------:R-:W-:Y:S01]  /*c8b0*/  FMUL R215, R215, UR25 ;  /* 0x00000019d7d77c20 */ /* 0x000fe20008400000 */
[----:B------:R0:W-:Y:S01]  /*c8c0*/  @!P3 STG.E.U8 desc[UR22][R26.64+0x8], R33 ;  /* 0x000008211a00b986 */ /* 0x0001e2000c101116 */
[C---:B------:R-:W-:Y:S01]  /*c8d0*/  ISETP.LT.OR P3, PT, R34.reuse, 0x11, !P0 ;  /* 0x000000112200780c */ /* 0x040fe20004761670 */
[----:B------:R-:W-:Y:S01]  /*c8e0*/  FMUL R213, R213, UR25 ;  /* 0x00000019d5d57c20 */ /* 0x000fe20008400000 */
[----:B------:R-:W-:Y:S01]  /*c8f0*/  F2FP.SATFINITE.E4M3.F32.PACK_AB_MERGE_C R31, RZ, R216, RZ ;  /* 0x000000d8ff1f723e */ /* 0x000fe200048070ff */
[----:B------:R-:W-:Y:S01]  /*c900*/  @!P4 STG.E.U8 desc[UR22][R26.64+0x9], R219 ;  /* 0x000009db1a00c986 */ /* 0x000fe2000c101116 */
[----:B------:R-:W-:Y:S01]  /*c910*/  ISETP.LT.OR P4, PT, R34, 0x12, !P0 ;  /* 0x000000122200780c */ /* 0x000fe20004781670 */
[----:B------:R-:W-:Y:S01]  /*c920*/  FMUL R214, R214, UR25 ;  /* 0x00000019d6d67c20 */ /* 0x000fe20008400000 */
[----:B------:R-:W-:Y:S01]  /*c930*/  F2FP.SATFINITE.E4M3.F32.PACK_AB_MERGE_C R215, RZ, R215, RZ ;  /* 0x000000d7ffd7723e */ /* 0x000fe200048070ff */
[----:B------:R-:W-:Y:S01]  /*c940*/  @!P6 STG.E.U8 desc[UR22][R24.64+0x11], R217 ;  /* 0x000011d91800e986 */ /* 0x000fe2000c101116 */
[----:B------:R-:W-:Y:S01]  /*c950*/  ISETP.LT.OR P6, PT, R34, 0x1a, !P1 ;  /* 0x0000001a2200780c */ /* 0x000fe20004fc1670 */
[----:B------:R-:W-:Y:S01]  /*c960*/  FMUL R212, R212, UR25 ;  /* 0x00000019d4d47c20 */ /* 0x000fe20008400000 */
[----:B------:R-:W-:Y:S01]  /*c970*/  F2FP.SATFINITE.E4M3.F32.PACK_AB_MERGE_C R213, RZ, R213, RZ ;  /* 0x000000d5ffd5723e */ /* 0x000fe200048070ff */
[----:B------:R1:W-:Y:S01]  /*c980*/  @!P5 STG.E.U8 desc[UR22][R24.64+0x10], R29 ;  /* 0x0000101d1800d986 */ /* 0x0003e2000c101116 */
[C---:B------:R-:W-:Y:S01]  /*c990*/  ISETP.LT.OR P5, PT, R34.reuse, 0x19, !P1 ;  /* 0x000000192200780c */ /* 0x040fe20004fa1670 */
[----:B------:R-:W-:Y:S01]  /*c9a0*/  FMUL R211, R211, UR25 ;  /* 0x00000019d3d37c20 */ /* 0x000fe20008400000 */
[----:B------:R-:W-:Y:S01]  /*c9b0*/  FMUL R209, R209, UR25 ;  /* 0x00000019d1d17c20 */ /* 0x000fe20008400000 */
[----:B------:R1:W-:Y:S01]  /*c9c0*/  @!P3 STG.E.U8 desc[UR22][R26.64+0x10], R31 ;  /* 0x0000101f1a00b986 */ /* 0x0003e2000c101116 */
[----:B------:R-:W-:Y:S01]  /*c9d0*/  ISETP.LT.OR P3, PT, R34, 0x19, !P0 ;  /* 0x000000192200780c */ /* 0x000fe20004761670 */
[----:B------:R-:W-:Y:S01]  /*c9e0*/  FMUL R210, R210, UR25 ;  /* 0x00000019d2d27c20 */ /* 0x000fe20008400000 */
[----:B0-----:R-:W-:Y:S01]  /*c9f0*/  F2FP.SATFINITE.E4M3.F32.PACK_AB_MERGE_C R33, RZ, R212, RZ ;  /* 0x000000d4ff21723e */ /* 0x001fe200048070ff */
[----:B------:R-:W-:Y:S01]  /*ca00*/  @!P4 STG.E.U8 desc[UR22][R26.64+0x11], R215 ;  /* 0x000011d71a00c986 */ /* 0x000fe2000c101116 */
[----:B------:R-:W-:Y:S01]  /*ca10*/  ISETP.LT.OR P4, PT, R34, 0x1a, !P0 ;  /* 0x0000001a2200780c */ /* 0x000fe20004781670 */
[----:B------:R-:W-:Y:S01]  /*ca20*/  FMUL R208, R208, UR25 ;  /* 0x00000019d0d07c20 */ /* 0x000fe20008400000 */
[----:B------:R-:W-:Y:S01]  /*ca30*/  F2FP.SATFINITE.E4M3.F32.PACK_AB_MERGE_C R211, RZ, R211, RZ ;  /* 0x000000d3ffd3723e */ /* 0x000fe200048070ff */
[----:B------:R-:W-:Y:S01]  /*ca40*/  @!P6 STG.E.U8 desc[UR22][R24.64+0x19], R213 ;  /* 0x000019d51800e986 */ /* 0x000fe2000c101116 */
[----:B------:R-:W-:Y:S01]  /*ca50*/  ISETP.LT.OR P6, PT, R34, 0x22, !P1 ;  /* 0x000000222200780c */ /* 0x000fe20004fc1670 */
[----:B------:R-:W-:Y:S01]  /*ca60*/  FMUL R207, R207, UR25 ;  /* 0x00000019cfcf7c20 */ /* 0x000fe20008400000 */
[----:B-1----:R-:W-:Y:S01]  /*ca70*/  F2FP.SATFINITE.E4M3.F32.PACK_AB_MERGE_C R29, RZ, R214, RZ ;  /* 0x000000d6ff1d723e */ /* 0x002fe200048070ff */
[----:B------:R-:W-:Y:S01]  /*ca80*/  FMUL R205, R205, UR25 ;  /* 0x00000019cdcd7c20 */ /* 0x000fe20008400000 */
[----:B------:R-:W-:Y:S01]  /*ca90*/  F2FP.SATFINITE.E4M3.F32.PACK_AB_MERGE_C R209, RZ, R209, RZ ;  /* 0x000000d1ffd1723e */ /* 0x000fe200048070ff */
[----:B------:R-:W-:Y:S01]  /*caa0*/  FMUL R206, R206, UR25 ;  /* 0x00000019cece7c20 */ /* 0x000fe20008400000 */
[----:B------:R-:W-:Y:S01]  /*cab0*/  F2FP.SATFINITE.E4M3.F32.PACK_AB_MERGE_C R31, RZ, R208, RZ ;  /* 0x000000d0ff1f723e */ /* 0x000fe200048070ff */
[----:B------:R0:W-:Y:S01]  /*cac0*/  @!P5 STG.E.U8 desc[UR22][R24.64+0x18], R29 ;  /* 0x0000181d1800d986 */ /* 0x0001e2000c101116 */
[----:B------:R-:W-:Y:S01]  /*cad0*/  ISETP.LT.OR P5, PT, R34, 0x21, !P1 ;  /* 0x000000212200780c */ /* 0x000fe20004fa1670 */
[----:B------:R-:W-:Y:S01]  /*cae0*/  FMUL R204, R204, UR25 ;  /* 0x00000019cccc7c20 */ /* 0x000fe20008400000 */
[----:B------:R-:W-:Y:S01]  /*caf0*/  F2FP.SATFINITE.E4M3.F32.PACK_AB_MERGE_C R207, RZ, R207, RZ ;  /* 0x000000cfffcf723e */ /* 0x000fe200048070ff */
[----:B------:R1:W-:Y:S01]  /*cb00*/  @!P3 STG.E.U8 desc[UR22][R26.64+0x18], R33 ;  /* 0x000018211a00b986 */ /* 0x0003e2000c101116 */
[C---:B------:R-:W-:Y:S01]  /*cb10*/  ISETP.LT.OR P3, PT, R34.reuse, 0x21, !P0 ;  /* 0x000000212200780c */ /* 0x040fe20004761670 */
[----:B------:R-:W-:Y:S01]  /*cb20*/  FMUL R203, R203, UR25 ;  /* 0x00000019cbcb7c20 */ /* 0x000fe20008400000 */
[----:B------:R-:W-:Y:S01]  /*cb30*/  F2FP.SATFINITE.E4M3.F32.PACK_AB_MERGE_C R205, RZ, R205, RZ ;  /* 0x000000cdffcd723e */ /* 0x000fe200048070ff */
[----:B------:R-:W-:Y:S01]  /*cb40*/  @!P4 STG.E.U8 desc[UR22][R26.64+0x19], R211 ;  /* 0x000019d31a00c986 */ /* 0x000fe2000c101116 */
[C---:B------:R-:W-:Y:S01]  /*cb50*/  ISETP.LT.OR P4, PT, R34.reuse, 0x22, !P0 ;  /* 0x000000222200780c */ /* 0x040fe20004781670 */
[----:B------:R-:W-:Y:S01]  /*cb60*/  FMUL R201, R201, UR25 ;  /* 0x00000019c9c97c20 */ /* 0x000fe20008400000 */
[----:B------:R-:W-:Y:S01]  /*cb70*/  F2FP.SATFINITE.E4M3.F32.PACK_AB_MERGE_C R203, RZ, R203, RZ ;  /* 0x000000cbffcb723e */ /* 0x000fe200048070ff */
[----:B------:R-:W-:Y:S01]  /*cb80*/  @!P6 STG.E.U8 desc[UR22][R24.64+0x21], R209 ;  /* 0x000021d11800e986 */ /* 0x000fe2000c101116 */
[----:B------:R-:W-:Y:S01]  /*cb90*/  ISETP.LT.OR P6, PT, R34, 0x2a, !P1 ;  /* 0x0000002a2200780c */ /* 0x000fe20004fc1670 */
[----:B------:R-:W-:Y:S01]  /*cba0*/  FMUL R202, R202, UR25 ;  /* 0x00000019caca7c20 */ /* 0x000fe20008400000 */
[----:B0-----:R-:W-:Y:S01]  /*cbb0*/  F2FP.SATFINITE.E4M3.F32.PACK_AB_MERGE_C R29, RZ, R210, RZ ;  /* 0x000000d2ff1d723e */ /* 0x001fe200048070ff */
[----:B------:R-:W-:Y:S01]  /*cbc0*/  FMUL R200, R200, UR25 ;  /* 0x00000019c8c87c20 */ /* 0x000fe20008400000 */
[----:B-1----:R-:W-:Y:S01]  /*cbd0*/  F2FP.SATFINITE.E4M3.F32.PACK_AB_MERGE_C R33, RZ, R204, RZ ;  /* 0x000000ccff21723e */ /* 0x002fe200048070ff */
[----:B------:R-:W-:Y:S01]  /*cbe0*/  FMUL R199, R199, UR25 ;  /* 0x00000019c7c77c20 */ /* 0x000fe20008400000 */
[----:B------:R-:W-:Y:S01]  /*cbf0*/  F2FP.SATFINITE.E4M3.F32.PACK_AB_MERGE_C R201, RZ, R201, RZ ;  /* 0x000000c9ffc9723e */ /* 0x000fe200048070ff */
[----:B------:R0:W-:Y:S01]  /*cc00*/  @!P5 STG.E.U8 desc[UR22][R24.64+0x20], R29 ;  /* 0x0000201d1800d986 */ /* 0x0001e2000c101116 */
[C---:B------:R-:W-:Y:S01]  /*cc10*/  ISETP.LT.OR P5, PT, R34.reuse, 0x29, !P1 ;  /* 0x000000292200780c */ /* 0x040fe20004fa1670 */
[----:B------:R-:W-:Y:S01]  /*cc20*/  FMUL R197, R197, UR25 ;  /* 0x00000019c5c57c20 */ /* 0x000fe20008400000 */
[----:B------:R-:W-:Y:S01]  /*cc30*/  F2FP.SATFINITE.E4M3.F32.PACK_AB_MERGE_C R199, RZ, R199, RZ ;  /* 0x000000c7ffc7723e */ /* 0x000fe200048070ff */
[----:B------:R1:W-:Y:S01]  /*cc40*/  @!P3 STG.E.U8 desc[UR22][R26.64+0x20], R31 ;  /* 0x0000201f1a00b986 */ /* 0x0003e2000c101116 */
[----:B------:R-:W-:Y:S01]  /*cc50*/  ISETP.LT.OR P3, PT, R34, 0x29, !P0 ;  /* 0x000000292200780c */ /* 0x000fe20004761670 */
[----:B------:R-:W-:Y:S01]  /*cc60*/  FMUL R198, R198, UR25 ;  /* 0x00000019c6c67c20 */ /* 0x000fe20008400000 */
[----:B------:R-:W-:Y:S01]  /*cc70*/  F2FP.SATFINITE.E4M3.F32.PACK_AB_MERGE_C R197, RZ, R197, RZ ;  /* 0x000000c5ffc5723e */ /* 0x000fe200048070ff */
[----:B------:R-:W-:Y:S01]  /*cc80*/  @!P4 STG.E.U8 desc[UR22][R26.64+0x21], R207 ;  /* 0x000021cf1a00c986 */ /* 0x000fe2000c101116 */
[----:B------:R-:W-:Y:S01]  /*cc90*/  ISETP.LT.OR P4, PT, R34, 0x2a, !P0 ;  /* 0x0000002a2200780c */ /* 0x000fe20004781670 */
[----:B------:R-:W-:Y:S01]  /*cca0*/  FMUL R196, R196, UR25 ;  /* 0x00000019c4c47c20 */ /* 0x000fe20008400000 */
[----:B------:R-:W-:Y:S01]  /*ccb0*/  FMUL R195, R195, UR25 ;  /* 0x00000019c3c37c20 */ /* 0x000fe20008400000 */
        /* <DEDUP_REMOVED lines=27> */
[----:B------:R-:W-:Y:S01]  /*ce70*/  FMUL R186, R186, UR25 ;  /* 0x00000019baba7c20 */ /* 0x000fe20008400000 */
        /* <DEDUP_REMOVED lines=154> */
[----:B-----5:R-:W-:Y:S01]  /*d820*/  FMUL R5, R5, UR25 ;  /* 0x0000001905057c20 */ /* 0x020fe20008400000 */
[----:B0-----:R-:W-:Y:S01]  /*d830*/  F2FP.SATFINITE.E4M3.F32.PACK_AB_MERGE_C R29, RZ, R170, RZ ;  /* 0x000000aaff1d723e */ /* 0x001fe200048070ff */
[----:B------:R-:W-:Y:S01]  /*d840*/  FMUL R0, R0, UR25 ;  /* 0x0000001900007c20 */ /* 0x000fe20008400000 */
[----:B-1----:R-:W-:Y:S01]  /*d850*/  F2FP.SATFINITE.E4M3.F32.PACK_AB_MERGE_C R33, RZ, R164, RZ ;  /* 0x000000a4ff21723e */ /* 0x002fe200048070ff */
[----:B------:R-:W-:Y:S01]  /*d860*/  FMUL R6, R6, UR25 ;  /* 0x0000001906067c20 */ /* 0x000fe20008400000 */
[----:B------:R-:W-:Y:S01]  /*d870*/  F2FP.SATFINITE.E4M3.F32.PACK_AB_MERGE_C R7, RZ, R7, RZ ;  /* 0x00000007ff07723e */ /* 0x000fe200048070ff */
[----:B------:R0:W-:Y:S01]  /*d880*/  @!P5 STG.E.U8 desc[UR22][R24.64+0x70], R29 ;  /* 0x0000701d1800d986 */ /* 0x0001e2000c101116 */
[----:B------:R-:W-:Y:S01]  /*d890*/  ISETP.LT.OR P5, PT, R34, 0x79, !P1 ;  /* 0x000000792200780c */ /* 0x000fe20004fa1670 */
[----:B------:R-:W-:Y:S01]  /*d8a0*/  FMUL R2, R2, UR25 ;  /* 0x0000001902027c20 */ /* 0x000fe20008400000 */
[----:B------:R-:W-:Y:S01]  /*d8b0*/  F2FP.SATFINITE.E4M3.F32.PACK_AB_MERGE_C R5, RZ, R5, RZ ;  /* 0x00000005ff05723e */ /* 0x000fe200048070ff */
[----:B------:R1:W-:Y:S01]  /*d8c0*/  @!P3 STG.E.U8 desc[UR22][R26.64+0x70], R31 ;  /* 0x0000701f1a00b986 */ /* 0x0003e2000c101116 */
[----:B------:R-:W-:Y:S01]  /*d8d0*/  ISETP.LT.OR P3, PT, R34, 0x79, !P0 ;  /* 0x000000792200780c */ /* 0x000fe20004761670 */
[----:B------:R-:W-:Y:S01]  /*d8e0*/  FMUL R3, R3, UR25 ;  /* 0x0000001903037c20 */ /* 0x000fe20008400000 */
[----:B------:R-:W-:Y:S01]  /*d8f0*/  FMUL R4, R4, UR25 ;  /* 0x0000001904047c20 */ /* 0x000fe20008400000 */
[----:B------:R-:W-:Y:S01]  /*d900*/  @!P4 STG.E.U8 desc[UR22][R26.64+0x71], R167 ;  /* 0x000071a71a00c986 */ /* 0x000fe2000c101116 */
[----:B------:R-:W-:-:S03]  /*d910*/  ISETP.LT.OR P4, PT, R34, 0x7a, !P0 ;  /* 0x0000007a2200780c */ /* 0x000fc60004781670 */
[----:B------:R-:W-:Y:S01]  /*d920*/  @!P6 STG.E.U8 desc[UR22][R24.64+0x79], R165 ;  /* 0x000079a51800e986 */ /* 0x000fe2000c101116 */
[----:B------:R-:W-:Y:S02]  /*d930*/  ISETP.LT.OR P6, PT, R34, 0x82, !P1 ;  /* 0x000000822200780c */ /* 0x000fe40004fc1670 */
[----:B0-----:R-:W-:Y:S01]  /*d940*/  F2FP.SATFINITE.E4M3.F32.PACK_AB_MERGE_C R29, RZ, R166, RZ ;  /* 0x000000a6ff1d723e */ /* 0x001fe200048070ff */
[----:B------:R-:W4:Y:S01]  /*d950*/  LDL.LU R220, [R1+0x14] ;  /* 0x0000140001dc7983 */ /* 0x000f220000300800 */
[----:B-1----:R-:W-:-:S03]  /*d960*/  F2FP.SATFINITE.E4M3.F32.PACK_AB_MERGE_C R31, RZ, R160, RZ ;  /* 0x000000a0ff1f723e */ /* 0x002fc600048070ff */
[----:B------:R0:W-:Y:S01]  /*d970*/  @!P5 STG.E.U8 desc[UR22][R24.64+0x78], R29 ;  /* 0x0000781d1800d986 */ /* 0x0001e2000c101116 */
[----:B------:R-:W-:-:S03]  /*d980*/  ISETP.LT.OR P5, PT, R34, 0x81, !P1 ;  /* 0x000000812200780c */ /* 0x000fc60004fa1670 */
[----:B------:R1:W-:Y:S01]  /*d990*/  @!P3 STG.E.U8 desc[UR22][R26.64+0x78], R33 ;  /* 0x000078211a00b986 */ /* 0x0003e2000c101116 */
[----:B------:R-:W-:-:S03]  /*d9a0*/  ISETP.LT.OR P3, PT, R34, 0x81, !P0 ;  /* 0x000000812200780c */ /* 0x000fc60004761670 */
        /* <DEDUP_REMOVED lines=26> */
[----:B0-----:R-:W-:Y:S02]  /*db50*/  F2FP.SATFINITE.E4M3.F32.PACK_AB_MERGE_C R29, RZ, R154, RZ ;  /* 0x0000009aff1d723e */ /* 0x001fe400048070ff */
[----:B-1----:R-:W-:-:S03]  /*db60*/  F2FP.SATFINITE.E4M3.F32.PACK_AB_MERGE_C R33, RZ, R20, RZ ;  /* 0x00000014ff21723e */ /* 0x002fc600048070ff */
[----:B------:R0:W-:Y:S01]  /*db70*/  @!P5 STG.E.U8 desc[UR22][R24.64+0x90], R29 ;  /* 0x0000901d1800d986 */ /* 0x0001e2000c101116 */
[----:B------:R-:W-:-:S03]  /*db80*/  ISETP.LT.OR P5, PT, R34, 0x99, !P1 ;  /* 0x000000992200780c */ /* 0x000fc60004fa1670 */
[----:B------:R-:W-:Y:S01]  /*db90*/  @!P3 STG.E.U8 desc[UR22][R26.64+0x90], R31 ;  /* 0x0000901f1a00b986 */ /* 0x000fe2000c101116 */
[----:B------:R-:W-:-:S03]  /*dba0*/  ISETP.LT.OR P3, PT, R34, 0x99, !P0 ;  /* 0x000000992200780c */ /* 0x000fc60004761670 */
[----:B------:R1:W-:Y:S01]  /*dbb0*/  @!P4 STG.E.U8 desc[UR22][R26.64+0x91], R23 ;  /* 0x000091171a00c986 */ /* 0x0003e2000c101116 */
[----:B------:R-:W-:-:S03]  /*dbc0*/  ISETP.LT.OR P4, PT, R34, 0x9a, !P0 ;  /* 0x0000009a2200780c */ /* 0x000fc60004781670 */
[----:B------:R2:W-:Y:S01]  /*dbd0*/  @!P6 STG.E.U8 desc[UR22][R24.64+0x99], R21 ;  /* 0x000099151800e986 */ /* 0x0005e2000c101116 */
[----:B------:R-:W-:Y:S02]  /*dbe0*/  ISETP.LT.OR P6, PT, R34, 0xa2, !P1 ;  /* 0x000000a22200780c */ /* 0x000fe40004fc1670 */
[----:B0-----:R-:W-:-:S05]  /*dbf0*/  F2FP.SATFINITE.E4M3.F32.PACK_AB_MERGE_C R29, RZ, R22, RZ ;  /* 0x00000016ff1d723e */ /* 0x001fca00048070ff */
[----:B------:R-:W-:Y:S01]  /*dc00*/  @!P5 STG.E.U8 desc[UR22][R24.64+0x98], R29 ;  /* 0x0000981d1800d986 */ /* 0x000fe2000c101116 */
[C---:B------:R-:W-:Y:S02]  /*dc10*/  ISETP.LT.OR P5, PT, R34.reuse, 0xa1, !P1 ;  /* 0x000000a12200780c */ /* 0x040fe40004fa1670 */
[----:B-1----:R-:W-:Y:S01]  /*dc20*/  F2FP.SATFINITE.E4M3.F32.PACK_AB_MERGE_C R23, RZ, R18, RZ ;  /* 0x00000012ff17723e */ /* 0x002fe200048070ff */
[----:B------:R-:W-:Y:S01]  /*dc30*/  @!P3 STG.E.U8 desc[UR22][R26.64+0x98], R33 ;  /* 0x000098211a00b986 */ /* 0x000fe2000c101116 */
[C---:B------:R-:W-:Y:S02]  /*dc40*/  ISETP.LT.OR P3, PT, R34.reuse, 0xa1, !P0 ;  /* 0x000000a12200780c */ /* 0x040fe40004761670 */
[----:B--2---:R-:W-:Y:S01]  /*dc50*/  F2FP.SATFINITE.E4M3.F32.PACK_AB_MERGE_C R21, RZ, R16, RZ ;  /* 0x00000010ff15723e */ /* 0x004fe200048070ff */
[----:B------:R0:W-:Y:S01]  /*dc60*/  @!P4 STG.E.U8 desc[UR22][R26.64+0x99], R19 ;  /* 0x000099131a00c986 */ /* 0x0001e2000c101116 */
[----:B------:R-:W-:-:S03]  /*dc70*/  ISETP.LT.OR P4, PT, R34, 0xa2, !P0 ;  /* 0x000000a22200780c */ /* 0x000fc60004781670 */
[----:B------:R1:W-:Y:S01]  /*dc80*/  @!P6 STG.E.U8 desc[UR22][R24.64+0xa1], R17 ;  /* 0x0000a1111800e986 */ /* 0x0003e2000c101116 */
[----:B------:R-:W-:-:S03]  /*dc90*/  ISETP.LT.OR P6, PT, R34, 0xaa, !P1 ;  /* 0x000000aa2200780c */ /* 0x000fc60004fc1670 */
[----:B------:R-:W-:Y:S01]  /*dca0*/  @!P5 STG.E.U8 desc[UR22][R24.64+0xa0], R23 ;  /* 0x0000a0171800d986 */ /* 0x000fe2000c101116 */
[----:B------:R-:W-:-:S03]  /*dcb0*/  ISETP.LT.OR P5, PT, R34, 0xa9, !P1 ;  /* 0x000000a92200780c */ /* 0x000fc60004fa1670 */
[----:B------:R-:W-:Y:S01]  /*dcc0*/  @!P3 STG.E.U8 desc[UR22][R26.64+0xa0], R21 ;  /* 0x0000a0151a00b986 */ /* 0x000fe2000c101116 */
[C---:B------:R-:W-:Y:S02]  /*dcd0*/  ISETP.LT.OR P3, PT, R34.reuse, 0xa9, !P0 ;  /* 0x000000a92200780c */ /* 0x040fe40004761670 */
[----:B0-----:R-:W-:Y:S01]  /*dce0*/  F2FP.SATFINITE.E4M3.F32.PACK_AB_MERGE_C R19, RZ, R14, RZ ;  /* 0x0000000eff13723e */ /* 0x001fe200048070ff */
[----:B------:R0:W-:Y:S01]  /*dcf0*/  @!P4 STG.E.U8 desc[UR22][R26.64+0xa1], R15 ;  /* 0x0000a10f1a00c986 */ /* 0x0001e2000c101116 */
[C---:B------:R-:W-:Y:S02]  /*dd00*/  ISETP.LT.OR P4, PT, R34.reuse, 0xaa, !P0 ;  /* 0x000000aa2200780c */ /* 0x040fe40004781670 */
[----:B-1----:R-:W-:Y:S01]  /*dd10*/  F2FP.SATFINITE.E4M3.F32.PACK_AB_MERGE_C R17, RZ, R12, RZ ;  /* 0x0000000cff11723e */ /* 0x002fe200048070ff */
        /* <DEDUP_REMOVED lines=15> */
[----:B0-----:R-:W-:Y:S02]  /*de10*/  F2FP.SATFINITE.E4M3.F32.PACK_AB_MERGE_C R11, RZ, R6, RZ ;  /* 0x00000006ff0b723e */ /* 0x001fe400048070ff */
[C---:B------:R-:W-:Y:S01]  /*de20*/  ISETP.LT.OR P3, PT, R34.reuse, 0xb9, !P0 ;  /* 0x000000b92200780c */ /* 0x040fe20004761670 */
[----:B------:R0:W-:Y:S01]  /*de30*/  @!P4 STG.E.U8 desc[UR22][R26.64+0xb1], R7 ;  /* 0x0000b1071a00c986 */ /* 0x0001e2000c101116 */
[----:B-1----:R-:W-:Y:S02]  /*de40*/  F2FP.SATFINITE.E4M3.F32.PACK_AB_MERGE_C R9, RZ, R4, RZ ;  /* 0x00000004ff09723e */ /* 0x002fe400048070ff */
[C---:B------:R-:W-:Y:S01]  /*de50*/  ISETP.LT.OR P4, PT, R34.reuse, 0xba, !P0 ;  /* 0x000000ba2200780c */ /* 0x040fe20004781670 */
[----:B------:R1:W-:Y:S04]  /*de60*/  @!P6 STG.E.U8 desc[UR22][R24.64+0xb9], R5 ;  /* 0x0000b9051800e986 */ /* 0x0003e8000c101116 */
[----:B------:R2:W-:Y:S01]  /*de70*/  @!P5 STG.E.U8 desc[UR22][R24.64+0xb8], R11 ;  /* 0x0000b80b1800d986 */ /* 0x0005e2000c101116 */
[----:B------:R-:W-:Y:S01]  /*de80*/  FMUL R4, R227, UR25 ;  /* 0x00000019e3047c20 */ /* 0x000fe20008400000 */
[----:B------:R-:W-:-:S02]  /*de90*/  ISETP.LT.OR P5, PT, R34, 0xc1, !P1 ;  /* 0x000000c12200780c */ /* 0x000fc40004fa1670 */
[----:B0-----:R-:W-:Y:S02]  /*dea0*/  F2FP.SATFINITE.E4M3.F32.PACK_AB_MERGE_C R7, RZ, R3, RZ ;  /* 0x00000003ff07723e */ /* 0x001fe400048070ff */
[----:B-1----:R-:W-:Y:S01]  /*deb0*/  F2FP.SATFINITE.E4M3.F32.PACK_AB_MERGE_C R5, RZ, R0, RZ ;  /* 0x00000000ff05723e */ /* 0x002fe200048070ff */
[----:B---3--:R-:W-:Y:S01]  /*dec0*/  FMUL R0, R222, UR25 ;  /* 0x00000019de007c20 */ /* 0x008fe20008400000 */
[----:B------:R-:W-:Y:S01]  /*ded0*/  ISETP.LT.OR P6, PT, R34, 0xc2, !P1 ;  /* 0x000000c22200780c */ /* 0x000fe20004fc1670 */
[----:B------:R-:W3:Y:S01]  /*dee0*/  LDL.LU R222, [R1+0x20] ;  /* 0x0000200001de7983 */ /* 0x000ee20000300800 */
[----:B--2---:R-:W-:Y:S02]  /*def0*/  F2FP.SATFINITE.E4M3.F32.PACK_AB_MERGE_C R11, RZ, R2, RZ ;  /* 0x00000002ff0b723e */ /* 0x004fe400048070ff */
[----:B------:R-:W-:Y:S01]  /*df00*/  F2FP.SATFINITE.E4M3.F32.PACK_AB_MERGE_C R13, RZ, R0, RZ ;  /* 0x00000000ff0d723e */ /* 0x000fe200048070ff */
[----:B----4-:R-:W-:Y:S01]  /*df10*/  FMUL R0, R224, UR25 ;  /* 0x00000019e0007c20 */ /* 0x010fe20008400000 */
[----:B------:R-:W-:Y:S01]  /*df20*/  FMUL R2, R225, UR25 ;  /* 0x00000019e1027c20 */ /* 0x000fe20008400000 */
[----:B------:R-:W2:Y:S04]  /*df30*/  LDL.LU R224, [R1+0x24] ;  /* 0x0000240001e07983 */ /* 0x000ea80000300800 */
[----:B------:R-:W4:Y:S01]  /*df40*/  LDL.LU R225, [R1+0x28] ;  /* 0x0000280001e17983 */ /* 0x000f220000300800 */
[----:B------:R-:W-:-:S03]  /*df50*/  FMUL R3, R226, UR25 ;  /* 0x00000019e2037c20 */ /* 0x000fc60008400000 */
[----:B------:R-:W4:Y:S04]  /*df60*/  LDL.LU R226, [R1+0x2c] ;  /* 0x00002c0001e27983 */ /* 0x000f280000300800 */
[----:B------:R-:W4:Y:S04]  /*df70*/  LDL.LU R227, [R1+0x30] ;  /* 0x0000300001e37983 */ /* 0x000f280000300800 */
[----:B------:R-:W-:Y:S01]  /*df80*/  @!P3 STG.E.U8 desc[UR22][R26.64+0xb8], R9 ;  /* 0x0000b8091a00b986 */ /* 0x000fe2000c101116 */
[----:B------:R-:W-:-:S03]  /*df90*/  ISETP.LT.OR P3, PT, R34, 0xc1, !P0 ;  /* 0x000000c12200780c */ /* 0x000fc60004761670 */
[----:B------:R0:W-:Y:S01]  /*dfa0*/  @!P4 STG.E.U8 desc[UR22][R26.64+0xb9], R7 ;  /* 0x0000b9071a00c986 */ /* 0x0001e2000c101116 */
[----:B------:R-:W-:-:S03]  /*dfb0*/  ISETP.LT.OR P4, PT, R34, 0xc2, !P0 ;  /* 0x000000c22200780c */ /* 0x000fc60004781670 */
[----:B------:R-:W-:Y:S01]  /*dfc0*/  @!P5 STG.E.U8 desc[UR22][R24.64+0xc0], R11 ;  /* 0x0000c00b1800d986 */ /* 0x000fe2000c101116 */
[----:B------:R-:W-:-:S03]  /*dfd0*/  ISETP.LT.OR P5, PT, R34, 0xc9, !P1 ;  /* 0x000000c92200780c */ /* 0x000fc60004fa1670 */
[----:B------:R1:W-:Y:S01]  /*dfe0*/  @!P6 STG.E.U8 desc[UR22][R24.64+0xc1], R5 ;  /* 0x0000c1051800e986 */ /* 0x0003e2000c101116 */
[----:B0-----:R-:W-:-:S03]  /*dff0*/  F2FP.SATFINITE.E4M3.F32.PACK_AB_MERGE_C R7, RZ, R0, RZ ;  /* 0x00000000ff07723e */ /* 0x001fc600048070ff */
[----:B------:R-:W-:Y:S01]  /*e000*/  @!P3 STG.E.U8 desc[UR22][R26.64+0xc0], R13 ;  /* 0x0000c00d1a00b986 */ /* 0x000fe2000c101116 */
[C---:B------:R-:W-:Y:S02]  /*e010*/  ISETP.LT.OR P6, PT, R34.reuse, 0xca, !P1 ;  /* 0x000000ca2200780c */ /* 0x040fe40004fc1670 */
[----:B-1----:R-:W-:Y:S01]  /*e020*/  F2FP.SATFINITE.E4M3.F32.PACK_AB_MERGE_C R5, RZ, R2, RZ ;  /* 0x00000002ff05723e */ /* 0x002fe200048070ff */
[----:B------:R0:W-:Y:S01]  /*e030*/  @!P4 STG.E.U8 desc[UR22][R26.64+0xc1], R7 ;  /* 0x0000c1071a00c986 */ /* 0x0001e2000c101116 */
[C---:B------:R-:W-:Y:S02]  /*e040*/  ISETP.LT.OR P3, PT, R34.reuse, 0xc9, !P0 ;  /* 0x000000c92200780c */ /* 0x040fe40004761670 */
[C---:B------:R-:W-:Y:S01]  /*e050*/  ISETP.LT.OR P4, PT, R34.reuse, 0xca, !P0 ;  /* 0x000000ca2200780c */ /* 0x040fe20004781670 */
[----:B------:R1:W-:Y:S01]  /*e060*/  @!P5 STG.E.U8 desc[UR22][R24.64+0xc8], R5 ;  /* 0x0000c8051800d986 */ /* 0x0003e2000c101116 */
[----:B------:R-:W-:Y:S02]  /*e070*/  ISETP.LT.OR P5, PT, R34, 0xd1, !P1 ;  /* 0x000000d12200780c */ /* 0x000fe40004fa1670 */
[----:B------:R-:W-:-:S02]  /*e080*/  F2FP.SATFINITE.E4M3.F32.PACK_AB_MERGE_C R9, RZ, R3, RZ ;  /* 0x00000003ff09723e */ /* 0x000fc400048070ff */
[----:B------:R-:W-:-:S03]  /*e090*/  F2FP.SATFINITE.E4M3.F32.PACK_AB_MERGE_C R11, RZ, R4, RZ ;  /* 0x00000004ff0b723e */ /* 0x000fc600048070ff */
[----:B------:R1:W-:Y:S04]  /*e0a0*/  @!P6 STG.E.U8 desc[UR22][R24.64+0xc9], R9 ;  /* 0x0000c9091800e986 */ /* 0x0003e8000c101116 */
[----:B------:R-:W-:Y:S01]  /*e0b0*/  @!P3 STG.E.U8 desc[UR22][R26.64+0xc8], R11 ;  /* 0x0000c80b1a00b986 */ /* 0x000fe2000c101116 */
[----:B------:R-:W-:-:S03]  /*e0c0*/  FMUL R0, R220, UR25 ;  /* 0x00000019dc007c20 */ /* 0x000fc60008400000 */
[----:B------:R-:W4:Y:S02]  /*e0d0*/  LDL.LU R220, [R1+0x34] ;  /* 0x0000340001dc7983 */ /* 0x000f240000300800 */
[----:B0-----:R-:W-:Y:S01]  /*e0e0*/  F2FP.SATFINITE.E4M3.F32.PACK_AB_MERGE_C R7, RZ, R0, RZ ;  /* 0x00000000ff07723e */ /* 0x001fe200048070ff */
[----:B------:R-:W-:Y:S02]  /*e0f0*/  FMUL R2, R221, UR25 ;  /* 0x00000019dd027c20 */ /* 0x000fe40008400000 */
[----:B------:R-:W4:Y:S03]  /*e100*/  LDL.LU R221, [R1+0x38] ;  /* 0x0000380001dd7983 */ /* 0x000f260000300800 */
[----:B-1----:R-:W-:Y:S01]  /*e110*/  F2FP.SATFINITE.E4M3.F32.PACK_AB_MERGE_C R5, RZ, R2, RZ ;  /* 0x00000002ff05723e */ /* 0x002fe200048070ff */
[----:B------:R-:W-:Y:S04]  /*e120*/  @!P4 STG.E.U8 desc[UR22][R26.64+0xc9], R7 ;  /* 0x0000c9071a00c986 */ /* 0x000fe8000c101116 */
[----:B------:R0:W-:Y:S01]  /*e130*/  @!P5 STG.E.U8 desc[UR22][R24.64+0xd0], R5 ;  /* 0x0000d0051800d986 */ /* 0x0001e2000c101116 */
[----:B------:R-:W-:-:S03]  /*e140*/  FMUL R3, R223, UR25 ;  /* 0x00000019df037c20 */ /* 0x000fc60008400000 */
[----:B------:R-:W4:Y:S02]  /*e150*/  LDL.LU R223, [R1+0x3c] ;  /* 0x00003c0001df7983 */ /* 0x000f240000300800 */
[----:B------:R-:W-:Y:S01]  /*e160*/  F2FP.SATFINITE.E4M3.F32.PACK_AB_MERGE_C R9, RZ, R3, RZ ;  /* 0x00000003ff09723e */ /* 0x000fe200048070ff */
[----:B---3--:R-:W-:Y:S02]  /*e170*/  FMUL R0, R222, UR25 ;  /* 0x00000019de007c20 */ /* 0x008fe40008400000 */
[----:B------:R-:W3:Y:S03]  /*e180*/  LDL.LU R222, [R1+0x40] ;  /* 0x0000400001de7983 */ /* 0x000ee60000300800 */
[----:B------:R-:W-:Y:S01]  /*e190*/  F2FP.SATFINITE.E4M3.F32.PACK_AB_MERGE_C R13, RZ, R0, RZ ;  /* 0x00000000ff0d723e */ /* 0x000fe200048070ff */
[----:B--2---:R-:W-:Y:S02]  /*e1a0*/  FMUL R2, R224, UR25 ;  /* 0x00000019e0027c20 */ /* 0x004fe40008400000 */
[----:B------:R-:W2:Y:S01]  /*e1b0*/  LDL.LU R224, [R1+0x44] ;  /* 0x0000440001e07983 */ /* 0x000ea20000300800 */
[----:B----4-:R-:W-:-:S03]  /*e1c0*/  FMUL R0, R225, UR25 ;  /* 0x00000019e1007c20 */ /* 0x010fc60008400000 */
[----:B------:R-:W4:Y:S01]  /*e1d0*/  LDL.LU R225, [R1+0x48] ;  /* 0x0000480001e17983 */ /* 0x000f220000300800 */
[----:B------:R-:W-:Y:S01]  /*e1e0*/  FMUL R3, R226, UR25 ;  /* 0x00000019e2037c20 */ /* 0x000fe20008400000 */
[----:B0-----:R-:W-:Y:S02]  /*e1f0*/  F2FP.SATFINITE.E4M3.F32.PACK_AB_MERGE_C R5, RZ, R0, RZ ;  /* 0x00000000ff05723e */ /* 0x001fe400048070ff */
[----:B------:R-:W4:Y:S01]  /*e200*/  LDL.LU R226, [R1+0x4c] ;  /* 0x00004c0001e27983 */ /* 0x000f220000300800 */
[----:B------:R-:W-:-:S03]  /*e210*/  FMUL R0, R227, UR25 ;  /* 0x00000019e3007c20 */ /* 0x000fc60008400000 */
[----:B------:R-:W4:Y:S01]  /*e220*/  LDL.LU R227, [R1+0x50] ;  /* 0x0000500001e37983 */ /* 0x000f220000300800 */
[C---:B------:R-:W-:Y:S02]  /*e230*/  ISETP.LT.OR P6, PT, R34.reuse, 0xd2, !P1 ;  /* 0x000000d22200780c */ /* 0x040fe40004fc1670 */
[C---:B------:R-:W-:Y:S01]  /*e240*/  ISETP.LT.OR P4, PT, R34.reuse, 0xd2, !P0 ;  /* 0x000000d22200780c */ /* 0x040fe20004781670 */
[----:B------:R-:W4:Y:S01]  /*e250*/  LDL.LU R218, [R1+0x54] ;  /* 0x0000540001da7983 */ /* 0x000f220000300800 */
[C---:B------:R-:W-:Y:S02]  /*e260*/  ISETP.LT.OR P3, PT, R34.reuse, 0xd1, !P0 ;  /* 0x000000d12200780c */ /* 0x040fe40004761670 */
[----:B------:R-:W-:Y:S02]  /*e270*/  ISETP.LT.OR P5, PT, R34, 0xd9, !P1 ;  /* 0x000000d92200780c */ /* 0x000fe40004fa1670 */
[----:B------:R-:W-:Y:S02]  /*e280*/  F2FP.SATFINITE.E4M3.F32.PACK_AB_MERGE_C R7, RZ, R2, RZ ;  /* 0x00000002ff07723e */ /* 0x000fe400048070ff */
[----:B------:R-:W-:-:S03]  /*e290*/  F2FP.SATFINITE.E4M3.F32.PACK_AB_MERGE_C R11, RZ, R0, RZ ;  /* 0x00000000ff0b723e */ /* 0x000fc600048070ff */
[----:B------:R0:W-:Y:S01]  /*e2a0*/  @!P6 STG.E.U8 desc[UR22][R24.64+0xd1], R9 ;  /* 0x0000d1091800e986 */ /* 0x0001e2000c101116 */
[----:B------:R-:W-:-:S03]  /*e2b0*/  ISETP.LT.OR P6, PT, R34, 0xda, !P1 ;  /* 0x000000da2200780c */ /* 0x000fc60004fc1670 */
[----:B------:R-:W-:Y:S01]  /*e2c0*/  @!P4 STG.E.U8 desc[UR22][R26.64+0xd1], R7 ;  /* 0x0000d1071a00c986 */ /* 0x000fe2000c101116 */
[----:B------:R-:W-:-:S03]  /*e2d0*/  ISETP.LT.OR P4, PT, R34, 0xda, !P0 ;  /* 0x000000da2200780c */ /* 0x000fc60004781670 */
[----:B------:R-:W-:Y:S01]  /*e2e0*/  @!P3 STG.E.U8 desc[UR22][R26.64+0xd0], R13 ;  /* 0x0000d00d1a00b986 */ /* 0x000fe2000c101116 */
[----:B0-----:R-:W-:-:S03]  /*e2f0*/  F2FP.SATFINITE.E4M3.F32.PACK_AB_MERGE_C R9, RZ, R3, RZ ;  /* 0x00000003ff09723e */ /* 0x001fc600048070ff */
[----:B------:R0:W-:Y:S04]  /*e300*/  @!P5 STG.E.U8 desc[UR22][R24.64+0xd8], R5 ;  /* 0x0000d8051800d986 */ /* 0x0001e8000c101116 */
[----:B------:R1:W-:Y:S01]  /*e310*/  @!P6 STG.E.U8 desc[UR22][R24.64+0xd9], R9 ;  /* 0x0000d9091800e986 */ /* 0x0003e2000c101116 */
[----:B------:R-:W-:-:S03]  /*e320*/  FMUL R0, R220, UR25 ;  /* 0x00000019dc007c20 */ /* 0x000fc60008400000 */
[----:B------:R-:W4:Y:S02]  /*e330*/  LDL.LU R220, [R1+0x58] ;  /* 0x0000580001dc7983 */ /* 0x000f240000300800 */
[----:B0-----:R-:W-:Y:S01]  /*e340*/  F2FP.SATFINITE.E4M3.F32.PACK_AB_MERGE_C R5, RZ, R0, RZ ;  /* 0x00000000ff05723e */ /* 0x001fe200048070ff */
[----:B------:R-:W-:Y:S02]  /*e350*/  FMUL R2, R221, UR25 ;  /* 0x00000019dd027c20 */ /* 0x000fe40008400000 */
[----:B------:R-:W4:Y:S03]  /*e360*/  LDL.LU R221, [R1+0x5c] ;  /* 0x00005c0001dd7983 */ /* 0x000f260000300800 */
[----:B------:R-:W-:Y:S01]  /*e370*/  F2FP.SATFINITE.E4M3.F32.PACK_AB_MERGE_C R7, RZ, R2, RZ ;  /* 0x00000002ff07723e */ /* 0x000fe200048070ff */
[----:B------:R0:W-:Y:S01]  /*e380*/  @!P4 STG.E.U8 desc[UR22][R26.64+0xd9], R5 ;  /* 0x0000d9051a00c986 */ /* 0x0001e2000c101116 */
[----:B------:R-:W-:-:S03]  /*e390*/  FMUL R3, R223, UR25 ;  /* 0x00000019df037c20 */ /* 0x000fc60008400000 */
[----:B------:R-:W4:Y:S02]  /*e3a0*/  LDL.LU R223, [R1+0x60] ;  /* 0x0000600001df7983 */ /* 0x000f240000300800 */
[----:B-1----:R-:W-:Y:S01]  /*e3b0*/  F2FP.SATFINITE.E4M3.F32.PACK_AB_MERGE_C R9, RZ, R3, RZ ;  /* 0x00000003ff09723e */ /* 0x002fe200048070ff */
[----:B---3--:R-:W-:Y:S02]  /*e3c0*/  FMUL R4, R222, UR25 ;  /* 0x00000019de047c20 */ /* 0x008fe40008400000 */
[----:B------:R-:W3:Y:S01]  /*e3d0*/  LDL.LU R222, [R1+0x64] ;  /* 0x0000640001de7983 */ /* 0x000ee20000300800 */
[----:B--2---:R-:W-:-:S03]  /*e3e0*/  FMUL R0, R224, UR25 ;  /* 0x00000019e0007c20 */ /* 0x004fc60008400000 */
[----:B------:R-:W2:Y:S01]  /*e3f0*/  LDL.LU R224, [R1+0x68] ;  /* 0x0000680001e07983 */ /* 0x000ea20000300800 */
[----:B----4-:R-:W-:Y:S01]  /*e400*/  FMUL R2, R225, UR25 ;  /* 0x00000019e1027c20 */ /* 0x010fe20008400000 */
[----:B0-----:R-:W-:Y:S02]  /*e410*/  F2FP.SATFINITE.E4M3.F32.PACK_AB_MERGE_C R5, RZ, R0, RZ ;  /* 0x00000000ff05723e */ /* 0x001fe400048070ff */
[----:B------:R-:W4:Y:S01]  /*e420*/  LDL.LU R225, [R1+0x6c] ;  /* 0x00006c0001e17983 */ /* 0x000f220000300800 */
[----:B------:R-:W-:-:S03]  /*e430*/  FMUL R3, R226, UR25 ;  /* 0x00000019e2037c20 */ /* 0x000fc60008400000 */
[----:B------:R-:W4:Y:S01]  /*e440*/  LDL.LU R226, [R1+0x70] ;  /* 0x0000700001e27983 */ /* 0x000f220000300800 */
[----:B------:R-:W-:-:S03]  /*e450*/  FMUL R0, R227, UR25 ;  /* 0x00000019e3007c20 */ /* 0x000fc60008400000 */
[----:B------:R-:W4:Y:S01]  /*e460*/  LDL.LU R227, [R1+0x74] ;  /* 0x0000740001e37983 */ /* 0x000f220000300800 */
[C---:B------:R-:W-:Y:S02]  /*e470*/  ISETP.LT.OR P3, PT, R34.reuse, 0xd9, !P0 ;  /* 0x000000d92200780c */ /* 0x040fe40004761670 */
[C---:B------:R-:W-:Y:S02]  /*e480*/  ISETP.LT.OR P5, PT, R34.reuse, 0xe1, !P1 ;  /* 0x000000e12200780c */ /* 0x040fe40004fa1670 */
[C---:B------:R-:W-:Y:S02]  /*e490*/  ISETP.LT.OR P6, PT, R34.reuse, 0xe2, !P1 ;  /* 0x000000e22200780c */ /* 0x040fe40004fc1670 */
[----:B------:R-:W-:-:S07]  /*e4a0*/  ISETP.LT.OR P4, PT, R34, 0xe2, !P0 ;  /* 0x000000e22200780c */ /* 0x000fce0004781670 */
[----:B------:R-:W-:Y:S01]  /*e4b0*/  @!P3 STG.E.U8 desc[UR22][R26.64+0xd8], R11 ;  /* 0x0000d80b1a00b986 */ /* 0x000fe2000c101116 */
[----:B------:R-:W-:-:S03]  /*e4c0*/  ISETP.LT.OR P3, PT, R34, 0xe1, !P0 ;  /* 0x000000e12200780c */ /* 0x000fc60004761670 */
[----:B------:R0:W-:Y:S01]  /*e4d0*/  @!P5 STG.E.U8 desc[UR22][R24.64+0xe0], R7 ;  /* 0x0000e0071800d986 */ /* 0x0001e2000c101116 */
[----:B------:R-:W-:-:S03]  /*e4e0*/  ISETP.LT.OR P5, PT, R34, 0xe9, !P1 ;  /* 0x000000e92200780c */ /* 0x000fc60004fa1670 */
[----:B------:R1:W-:Y:S01]  /*e4f0*/  @!P6 STG.E.U8 desc[UR22][R24.64+0xe1], R9 ;  /* 0x0000e1091800e986 */ /* 0x0003e2000c101116 */
[----:B------:R-:W-:Y:S02]  /*e500*/  ISETP.LT.OR P6, PT, R34, 0xea, !P1 ;  /* 0x000000ea2200780c */ /* 0x000fe40004fc1670 */
[----:B------:R-:W-:Y:S01]  /*e510*/  F2FP.SATFINITE.E4M3.F32.PACK_AB_MERGE_C R13, RZ, R4, RZ ;  /* 0x00000004ff0d723e */ /* 0x000fe200048070ff */
[----:B------:R1:W-:Y:S01]  /*e520*/  @!P4 STG.E.U8 desc[UR22][R26.64+0xe1], R5 ;  /* 0x0000e1051a00c986 */ /* 0x0003e2000c101116 */
[----:B0-----:R-:W-:-:S03]  /*e530*/  F2FP.SATFINITE.E4M3.F32.PACK_AB_MERGE_C R7, RZ, R2, RZ ;  /* 0x00000002ff07723e */ /* 0x001fc600048070ff */
[----:B------:R-:W-:Y:S01]  /*e540*/  @!P3 STG.E.U8 desc[UR22][R26.64+0xe0], R13 ;  /* 0x0000e00d1a00b986 */ /* 0x000fe2000c101116 */
[----:B-1----:R-:W-:-:S03]  /*e550*/  F2FP.SATFINITE.E4M3.F32.PACK_AB_MERGE_C R9, RZ, R3, RZ ;  /* 0x00000003ff09723e */ /* 0x002fc600048070ff */
[----:B------:R0:W-:Y:S01]  /*e560*/  @!P5 STG.E.U8 desc[UR22][R24.64+0xe8], R7 ;  /* 0x0000e8071800d986 */ /* 0x0001e2000c101116 */
[C---:B------:R-:W-:Y:S02]  /*e570*/  ISETP.LT.OR P3, PT, R34.reuse, 0xe9, !P0 ;  /* 0x000000e92200780c */ /* 0x040fe40004761670 */
[C---:B------:R-:W-:Y:S01]  /*e580*/  ISETP.LT.OR P4, PT, R34.reuse, 0xea, !P0 ;  /* 0x000000ea2200780c */ /* 0x040fe20004781670 */
[----:B------:R1:W-:Y:S01]  /*e590*/  @!P6 STG.E.U8 desc[UR22][R24.64+0xe9], R9 ;  /* 0x0000e9091800e986 */ /* 0x0003e2000c101116 */
[----:B------:R-:W-:Y:S01]  /*e5a0*/  ISETP.LT.OR P5, PT, R34, 0xf1, !P1 ;  /* 0x000000f12200780c */ /* 0x000fe20004fa1670 */
[----:B------:R-:W-:Y:S01]  /*e5b0*/  FMUL R2, R218, UR25 ;  /* 0x00000019da027c20 */ /* 0x000fe20008400000 */
[----:B------:R-:W-:Y:S02]  /*e5c0*/  ISETP.LT.OR P6, PT, R34, 0xf2, !P1 ;  /* 0x000000f22200780c */ /* 0x000fe40004fc1670 */
[----:B------:R-:W-:Y:S02]  /*e5d0*/  F2FP.SATFINITE.E4M3.F32.PACK_AB_MERGE_C R11, RZ, R0, RZ ;  /* 0x00000000ff0b723e */ /* 0x000fe400048070ff */
[----:B------:R-:W-:-:S03]  /*e5e0*/  F2FP.SATFINITE.E4M3.F32.PACK_AB_MERGE_C R5, RZ, R2, RZ ;  /* 0x00000002ff05723e */ /* 0x000fc600048070ff */
[----:B------:R-:W-:Y:S01]  /*e5f0*/  @!P3 STG.E.U8 desc[UR22][R26.64+0xe8], R11 ;  /* 0x0000e80b1a00b986 */ /* 0x000fe2000c101116 */
[----:B------:R-:W-:-:S03]  /*e600*/  ISETP.LT.OR P3, PT, R34, 0xf1, !P0 ;  /* 0x000000f12200780c */ /* 0x000fc60004761670 */
[----:B------:R-:W-:Y:S01]  /*e610*/  @!P4 STG.E.U8 desc[UR22][R26.64+0xe9], R5 ;  /* 0x0000e9051a00c986 */ /* 0x000fe2000c101116 */
[C---:B------:R-:W-:Y:S02]  /*e620*/  ISETP.LT.OR P4, PT, R34.reuse, 0xf9, !P1 ;  /* 0x000000f92200780c */ /* 0x040fe40004f81670 */
[----:B------:R-:W-:Y:S01]  /*e630*/  ISETP.LT.OR P1, PT, R34, 0xfa, !P1 ;  /* 0x000000fa2200780c */ /* 0x000fe20004f21670 */
[----:B------:R-:W-:-:S05]  /*e640*/  FMUL R0, R220, UR25 ;  /* 0x00000019dc007c20 */ /* 0x000fca0008400000 */
[----:B0-----:R-:W-:-:S05]  /*e650*/  F2FP.SATFINITE.E4M3.F32.PACK_AB_MERGE_C R7, RZ, R0, RZ ;  /* 0x00000000ff07723e */ /* 0x001fca00048070ff */
[----:B------:R0:W-:Y:S01]  /*e660*/  @!P5 STG.E.U8 desc[UR22][R24.64+0xf0], R7 ;  /* 0x0000f0071800d986 */ /* 0x0001e2000c101116 */
[----:B------:R-:W-:-:S05]  /*e670*/  FMUL R3, R221, UR25 ;  /* 0x00000019dd037c20 */ /* 0x000fca0008400000 */
[----:B-1----:R-:W-:Y:S02]  /*e680*/  F2FP.SATFINITE.E4M3.F32.PACK_AB_MERGE_C R9, RZ, R3, RZ ;  /* 0x00000003ff09723e */ /* 0x002fe400048070ff */
[----:B------:R-:W-:-:S03]  /*e690*/  ISETP.LT.OR P5, PT, R34, 0xf2, !P0 ;  /* 0x000000f22200780c */ /* 0x000fc600047a1670 */
[----:B------:R1:W-:Y:S01]  /*e6a0*/  @!P6 STG.E.U8 desc[UR22][R24.64+0xf1], R9 ;  /* 0x0000f1091800e986 */ /* 0x0003e2000c101116 */
[C---:B------:R-:W-:Y:S02]  /*e6b0*/  ISETP.LT.OR P6, PT, R34.reuse, 0xf9, !P0 ;  /* 0x000000f92200780c */ /* 0x040fe400047c1670 */
[----:B------:R-:W-:Y:S01]  /*e6c0*/  ISETP.LT.OR P0, PT, R34, 0xfa, !P0 ;  /* 0x000000fa2200780c */ /* 0x000fe20004701670 */
[----:B------:R-:W-:-:S05]  /*e6d0*/  FMUL R0, R223, UR25 ;  /* 0x00000019df007c20 */ /* 0x000fca0008400000 */
[----:B------:R-:W-:-:S05]  /*e6e0*/  F2FP.SATFINITE.E4M3.F32.PACK_AB_MERGE_C R13, RZ, R0, RZ ;  /* 0x00000000ff0d723e */ /* 0x000fca00048070ff */
[----:B------:R0:W-:Y:S01]  /*e6f0*/  @!P3 STG.E.U8 desc[UR22][R26.64+0xf0], R13 ;  /* 0x0000f00d1a00b986 */ /* 0x0001e2000c101116 */
[----:B---3--:R-:W-:Y:S01]  /*e700*/  FMUL R0, R222, UR25 ;  /* 0x00000019de007c20 */ /* 0x008fe20008400000 */
[----:B--2---:R-:W-:Y:S01]  /*e710*/  FMUL R2, R224, UR25 ;  /* 0x00000019e0027c20 */ /* 0x004fe20008400000 */
[----:B----4-:R-:W-:-:S03]  /*e720*/  FMUL R3, R225, UR25 ;  /* 0x00000019e1037c20 */ /* 0x010fc60008400000 */
[----:B0-----:R-:W-:Y:S01]  /*e730*/  F2FP.SATFINITE.E4M3.F32.PACK_AB_MERGE_C R7, RZ, R0, RZ ;  /* 0x00000000ff07723e */ /* 0x001fe200048070ff */
[----:B------:R-:W-:Y:S01]  /*e740*/  FMUL R4, R226, UR25 ;  /* 0x00000019e2047c20 */ /* 0x000fe20008400000 */
[----:B------:R-:W-:Y:S01]  /*e750*/  FMUL R5, R227, UR25 ;  /* 0x00000019e3057c20 */ /* 0x000fe20008400000 */
[----:B-1----:R-:W-:Y:S02]  /*e760*/  F2FP.SATFINITE.E4M3.F32.PACK_AB_MERGE_C R9, RZ, R2, RZ ;  /* 0x00000002ff09723e */ /* 0x002fe400048070ff */
[----:B------:R-:W-:Y:S02]  /*e770*/  F2FP.SATFINITE.E4M3.F32.PACK_AB_MERGE_C R3, RZ, R3, RZ ;  /* 0x00000003ff03723e */ /* 0x000fe400048070ff */
[----:B------:R-:W-:Y:S02]  /*e780*/  F2FP.SATFINITE.E4M3.F32.PACK_AB_MERGE_C R11, RZ, R4, RZ ;  /* 0x00000004ff0b723e */ /* 0x000fe400048070ff */
[----:B------:R-:W-:Y:S01]  /*e790*/  F2FP.SATFINITE.E4M3.F32.PACK_AB_MERGE_C R5, RZ, R5, RZ ;  /* 0x00000005ff05723e */ /* 0x000fe200048070ff */
[----:B------:R0:W-:Y:S04]  /*e7a0*/  @!P5 STG.E.U8 desc[UR22][R26.64+0xf1], R7 ;  /* 0x0000f1071a00d986 */ /* 0x0001e8000c101116 */
[----:B------:R0:W-:Y:S04]  /*e7b0*/  @!P4 STG.E.U8 desc[UR22][R24.64+0xf8], R9 ;  /* 0x0000f8091800c986 */ /* 0x0001e8000c101116 */
[----:B------:R0:W-:Y:S04]  /*e7c0*/  @!P1 STG.E.U8 desc[UR22][R24.64+0xf9], R3 ;  /* 0x0000f90318009986 */ /* 0x0001e8000c101116 */
[----:B------:R0:W-:Y:S04]  /*e7d0*/  @!P6 STG.E.U8 desc[UR22][R26.64+0xf8], R11 ;  /* 0x0000f80b1a00e986 */ /* 0x0001e8000c101116 */
[----:B------:R0:W-:Y:S02]  /*e7e0*/  @!P0 STG.E.U8 desc[UR22][R26.64+0xf9], R5 ;  /* 0x0000f9051a008986 */ /* 0x0001e4000c101116 */
.L_x_294:
[----:B------:R-:W-:Y:S05]  /*e7f0*/  BSYNC B0 ;  /* 0x0000000000007941 */ /* 0x000fea0003800000 */
.L_x_36:
[----:B------:R-:W2:Y:S01]  /*e800*/  LDL.LU R22, [R1+0x7c] ;  /* 0x00007c0001167983 */ /* 0x000ea20000300800 */
[----:B0-----:R-:W-:Y:S01]  /*e810*/  IMAD.U32 R3, RZ, RZ, UR18 ;  /* 0x00000012ff037e24 */ /* 0x001fe2000f8e00ff */
[----:B------:R-:W-:Y:S02]  /*e820*/  ULDC.64 UR6, c[0x0][0x650] ;  /* 0x0001940000067ab9 */ /* 0x000fe40000000a00 */
[----:B------:R-:W3:Y:S01]  /*e830*/  LDL.LU R19, [R1+0x80] ;  /* 0x0000800001137983 */ /* 0x000ee20000300800 */
[----:B-----5:R-:W-:Y:S01]  /*e840*/  IMAD.U32 R0, RZ, RZ, UR20 ;  /* 0x00000014ff007e24 */ /* 0x020fe2000f8e00ff */
[----:B------:R0:W-:Y:S01]  /*e850*/  SYNCS.ARRIVE.TRANS64.A1T0 RZ, [R3+UR29], RZ ;  /* 0x000000ff03ff79a7 */ /* 0x0001e2000810001d */
[----:B------:R-:W-:Y:S02]  /*e860*/  IMAD.U32 R2, RZ, RZ, UR20 ;  /* 0x00000014ff027e24 */ /* 0x000fe4000f8e00ff */
[----:B------:R-:W-:Y:S02]  /*e870*/  IMAD.MOV.U32 R4, RZ, RZ, -0x1 ;  /* 0xffffffffff047424 */ /* 0x000fe400078e00ff */
[----:B0-----:R-:W-:Y:S01]  /*e880*/  IMAD.U32 R3, RZ, RZ, UR15 ;  /* 0x0000000fff037e24 */ /* 0x001fe2000f8e00ff */
[----:B---3--:R-:W-:-:S02]  /*e890*/  LEA R19, P0, R0, R19, 0x1 ;  /* 0x0000001300137211 */ /* 0x008fc400078008ff */
[----:B------:R-:W-:Y:S02]  /*e8a0*/  PRMT R0, RZ, 0x7610, R0 ;  /* 0x00007610ff007816 */ /* 0x000fe40000000000 */
[----:B--2---:R-:W-:Y:S01]  /*e8b0*/  LEA.HI.X R22, R2, R22, R3, 0x1, P0 ;  /* 0x0000001602167211 */ /* 0x004fe200000f0c03 */
[----:B------:R-:W-:Y:S01]  /*e8c0*/  IMAD.MOV.U32 R2, RZ, RZ, -0x1 ;  /* 0xffffffffff027424 */ /* 0x000fe200078e00ff */
[----:B------:R0:W-:Y:S01]  /*e8d0*/  STL [R1+0x80], R19 ;  /* 0x0000801301007387 */ /* 0x0001e20000100800 */
[----:B------:R-:W-:Y:S01]  /*e8e0*/  IMAD.MOV.U32 R3, RZ, RZ, -0x1 ;  /* 0xffffffffff037424 */ /* 0x000fe200078e00ff */
[----:B------:R-:W-:Y:S02]  /*e8f0*/  ISETP.GE.U32.AND P0, PT, R19, UR6, PT ;  /* 0x0000000613007c0c */ /* 0x000fe4000bf06070 */
[----:B------:R0:W-:Y:S02]  /*e900*/  STL [R1+0x7c], R22 ;  /* 0x00007c1601007387 */ /* 0x0001e40000100800 */
[----:B------:R-:W-:-:S02]  /*e910*/  ISETP.GE.U32.AND.EX P0, PT, R22, UR7, PT, P0 ;  /* 0x0000000716007c0c */ /* 0x000fc4000bf06100 */
[----:B------:R0:W-:Y:S04]  /*e920*/  STL [R1+0x84], R4 ;  /* 0x0000840401007387 */ /* 0x0001e80000100800 */
[----:B------:R0:W-:Y:S04]  /*e930*/  STL [R1+0x78], R2 ;  /* 0x0000780201007387 */ /* 0x0001e80000100800 */
[----:B------:R0:W-:Y:S03]  /*e940*/  STL [R1+0x88], R3 ;  /* 0x0000880301007387 */ /* 0x0001e60000100800 */
[----:B------:R-:W-:Y:S05]  /*e950*/  @P0 BRA `(.L_x_295) ;  /* 0x0000000400740947 */ /* 0x000fea0003800000 */
[----:B------:R-:W2:Y:S01]  /*e960*/  S2R R14, SR_CTAID.X ;  /* 0x00000000000e7919 */ /* 0x000ea20000002500 */
[----:B------:R-:W3:Y:S01]  /*e970*/  LDC.64 R8, c[0x0][0x628] ;  /* 0x00018a00ff087b82 */ /* 0x000ee20000000a00 */
[----:B------:R-:W-:Y:S01]  /*e980*/  ULDC UR6, c[0x0][0x150] ;  /* 0x0000540000067ab9 */ /* 0x000fe20000000800 */
[----:B------:R-:W-:Y:S01]  /*e990*/  IMAD.MOV.U32 R6, RZ, RZ, R19 ;  /* 0x000000ffff067224 */ /* 0x000fe200078e0013 */
[----:B------:R-:W0:Y:S01]  /*e9a0*/  S2R R16, SR_CTAID.Y ;  /* 0x0000000000107919 */ /* 0x000e220000002600 */
[----:B------:R-:W-:-:S04]  /*e9b0*/  IMAD.MOV.U32 R7, RZ, RZ, R22 ;  /* 0x000000ffff077224 */ /* 0x000fc800078e0016 */
[----:B------:R-:W0:Y:S08]  /*e9c0*/  LDC R17, c[0x0][0x144] ;  /* 0x00005100ff117b82 */ /* 0x000e300000000800 */
[----:B------:R-:W0:Y:S08]  /*e9d0*/  LDC R10, c[0x0][0x630] ;  /* 0x00018c00ff0a7b82 */ /* 0x000e300000000800 */
[----:B------:R-:W0:Y:S01]  /*e9e0*/  LDC.64 R12, c[0x0][0x620] ;  /* 0x00018800ff0c7b82 */ /* 0x000e220000000a00 */
[----:B---3--:R-:W-:-:S04]  /*e9f0*/  ISETP.NE.U32.AND P0, PT, R8, RZ, PT ;  /* 0x000000ff0800720c */ /* 0x008fc80003f05070 */
[----:B------:R-:W-:Y:S02]  /*ea00*/  ISETP.NE.AND.EX P0, PT, R9, RZ, PT, P0 ;  /* 0x000000ff0900720c */ /* 0x000fe40003f05300 */
[----:B--2---:R-:W-:-:S05]  /*ea10*/  I2FP.F32.U32 R0, R14 ;  /* 0x0000000e00007245 */ /* 0x004fca0000201000 */
[----:B------:R-:W-:-:S04]  /*ea20*/  FMUL R0, R0, UR6 ;  /* 0x0000000600007c20 */ /* 0x000fc80008400000 */
[----:B------:R2:W3:Y:S02]  /*ea30*/  F2I.U32.TRUNC.NTZ R15, R0 ;  /* 0x00000000000f7305 */ /* 0x0004e4000020f000 */
[----:B------:R-:W-:Y:S05]  /*ea40*/  @!P0 BRA `(.L_x_296) ;  /* 0x0000000000288947 */ /* 0x000fea0003800000 */
[----:B--2---:R-:W2:Y:S02]  /*ea50*/  LDC R0, c[0x0][0x634] ;  /* 0x00018d00ff007b82 */ /* 0x004ea40000000800 */
[----:B--2---:R-:W-:-:S05]  /*ea60*/  IADD3 R7, P0, R19, R0, RZ ;  /* 0x0000000013077210 */ /* 0x004fca0007f1e0ff */
[----:B------:R-:W-:-:S04]  /*ea70*/  IMAD.X R11, RZ, RZ, R22, P0 ;  /* 0x000000ffff0b7224 */ /* 0x000fc800000e0616 */
[----:B0-----:R-:W-:-:S04]  /*ea80*/  IMAD.WIDE.U32 R2, R11, R8, RZ ;  /* 0x000000080b027225 */ /* 0x001fc800078e00ff */
[----:B------:R-:W-:-:S04]  /*ea90*/  IMAD.WIDE.U32 R4, P0, R7, R9, R2 ;  /* 0x0000000907047225 */ /* 0x000fc80007800002 */
[----:B------:R-:W-:-:S04]  /*eaa0*/  IMAD.WIDE.U32 R2, R7, R8, RZ ;  /* 0x0000000807027225 */ /* 0x000fc800078e00ff */
[----:B------:R-:W-:Y:S01]  /*eab0*/  IMAD.X R7, RZ, RZ, RZ, P0 ;  /* 0x000000ffff077224 */ /* 0x000fe200000e06ff */
[----:B------:R-:W-:Y:S01]  /*eac0*/  IADD3 RZ, P0, R3, R4, RZ ;  /* 0x0000000403ff7210 */ /* 0x000fe20007f1e0ff */
[----:B------:R-:W-:-:S04]  /*ead0*/  IMAD.MOV.U32 R6, RZ, RZ, R5 ;  /* 0x000000ffff067224 */ /* 0x000fc800078e0005 */
[----:B------:R-:W-:-:S08]  /*eae0*/  IMAD.WIDE.U32.X R6, R11, R9, R6, P0 ;  /* 0x000000090b067225 */ /* 0x000fd000000e0406 */
.L_x_296:
[-CC-:B0-----:R-:W-:Y:S01]  /*eaf0*/  SHF.R.U64 R11, R6, R10.reuse, R7.reuse ;  /* 0x0000000a060b7219 */ /* 0x181fe20000001207 */
[----:B------:R-:W0:Y:S01]  /*eb00*/  LDC.64 R20, c[0x0][0x640] ;  /* 0x00019000ff147b82 */ /* 0x000e220000000a00 */
[----:B--2---:R-:W-:Y:S01]  /*eb10*/  SHF.R.U32.HI R0, RZ, R10, R7 ;  /* 0x0000000aff007219 */ /* 0x004fe20000011607 */
[----:B------:R-:W-:Y:S01]  /*eb20*/  IMAD.MOV.U32 R2, RZ, RZ, R19 ;  /* 0x000000ffff027224 */ /* 0x000fe200078e0013 */
[----:B------:R-:W-:Y:S01]  /*eb30*/  IADD3 R5, P0, RZ, -R11, RZ ;  /* 0x8000000bff057210 */ /* 0x000fe20007f1e0ff */
[----:B---3--:R-:W-:Y:S01]  /*eb40*/  IMAD.MOV R15, RZ, RZ, -R15 ;  /* 0x000000ffff0f7224 */ /* 0x008fe200078e0a0f */
[----:B------:R-:W-:Y:S01]  /*eb50*/  ULDC UR6, c[0x0][0x154] ;  /* 0x0000550000067ab9 */ /* 0x000fe20000000800 */
[----:B------:R-:W-:Y:S02]  /*eb60*/  IMAD.MOV.U32 R7, RZ, RZ, 0x1 ;  /* 0x00000001ff077424 */ /* 0x000fe400078e00ff */
[----:B------:R-:W2:Y:S01]  /*eb70*/  LDC R4, c[0x0][0x618] ;  /* 0x00018600ff047b82 */ /* 0x000ea20000000800 */
[----:B------:R-:W-:-:S02]  /*eb80*/  IMAD.X R3, RZ, RZ, ~R0, P0 ;  /* 0x000000ffff037224 */ /* 0x000fc400000e0e00 */
[----:B------:R-:W-:Y:S02]  /*eb90*/  IMAD R17, R17, R15, R14 ;  /* 0x0000000f11117224 */ /* 0x000fe400078e020e */
[-C--:B------:R-:W-:Y:S02]  /*eba0*/  IMAD R0, R3, R12.reuse, RZ ;  /* 0x0000000c03007224 */ /* 0x080fe400078e02ff */
[----:B------:R-:W-:Y:S01]  /*ebb0*/  IMAD.MOV.U32 R3, RZ, RZ, R22 ;  /* 0x000000ffff037224 */ /* 0x000fe200078e0016 */
[----:B------:R-:W3:Y:S01]  /*ebc0*/  LDC R6, c[0x0][0x608] ;  /* 0x00018200ff067b82 */ /* 0x000ee20000000800 */
[----:B------:R-:W-:-:S04]  /*ebd0*/  IMAD.WIDE.U32 R2, R5, R12, R2 ;  /* 0x0000000c05027225 */ /* 0x000fc800078e0002 */
[----:B------:R-:W-:-:S03]  /*ebe0*/  IMAD R5, R5, R13, R0 ;  /* 0x0000000d05057224 */ /* 0x000fc600078e0200 */
[----:B------:R-:W5:Y:S01]  /*ebf0*/  LDC R18, c[0x0][0x658] ;  /* 0x00019600ff127b82 */ /* 0x000f620000000800 */
[----:B------:R-:W-:Y:S01]  /*ec00*/  I2FP.F32.U32 R0, R16 ;  /* 0x0000001000007245 */ /* 0x000fe20000201000 */
[----:B------:R-:W-:Y:S01]  /*ec10*/  IMAD.IADD R3, R3, 0x1, R5 ;  /* 0x0000000103037824 */ /* 0x000fe200078e0205 */
[----:B0-----:R-:W-:Y:S01]  /*ec20*/  ISETP.NE.U32.AND P0, PT, R20, RZ, PT ;  /* 0x000000ff1400720c */ /* 0x001fe20003f05070 */
[----:B------:R-:W-:Y:S02]  /*ec30*/  IMAD.MOV.U32 R5, RZ, RZ, -0x1 ;  /* 0xffffffffff057424 */ /* 0x000fe400078e00ff */
[----:B------:R-:W-:Y:S02]  /*ec40*/  FMUL R0, R0, UR6 ;  /* 0x0000000600007c20 */ /* 0x000fe40008400000 */
[----:B------:R-:W0:Y:S01]  /*ec50*/  LDC R15, c[0x0][0x148] ;  /* 0x00005200ff0f7b82 */ /* 0x000e220000000800 */
[----:B--2---:R-:W-:Y:S01]  /*ec60*/  SHF.R.U64 R10, R2, R4, R3 ;  /* 0x00000004020a7219 */ /* 0x004fe20000001203 */
[----:B------:R2:W0:Y:S01]  /*ec70*/  F2I.U32.TRUNC.NTZ R13, R0 ;  /* 0x00000000000d7305 */ /* 0x000422000020f000 */
[----:B------:R-:W-:-:S02]  /*ec80*/  ISETP.NE.AND.EX P0, PT, R21, RZ, PT, P0 ;  /* 0x000000ff1500720c */ /* 0x000fc40003f05300 */
[----:B------:R-:W-:-:S03]  /*ec90*/  SHF.R.U32.HI R3, RZ, R4, R3 ;  /* 0x00000004ff037219 */ /* 0x000fc60000011603 */
[----:B------:R-:W0:Y:S01]  /*eca0*/  LDC R14, c[0x0][0x600] ;  /* 0x00018000ff0e7b82 */ /* 0x000e220000000800 */
[-CC-:B---3--:R-:W-:Y:S02]  /*ecb0*/  SHF.R.U64 R8, R10, R6.reuse, R3.reuse ;  /* 0x000000060a087219 */ /* 0x188fe40000001203 */
[----:B------:R-:W-:-:S05]  /*ecc0*/  SHF.R.U32.HI R3, RZ, R6, R3 ;  /* 0x00000006ff037219 */ /* 0x000fca0000011603 */
[----:B------:R-:W3:Y:S01]  /*ecd0*/  LDC R22, c[0x0][0x648] ;  /* 0x00019200ff167b82 */ /* 0x000ee20000000800 */
[-CC-:B-----5:R-:W-:Y:S02]  /*ece0*/  SHF.R.U64 R12, R8, R18.reuse, R3.reuse ;  /* 0x00000012080c7219 */ /* 0x1a0fe40000001203 */
[-C--:B------:R-:W-:Y:S02]  /*ecf0*/  SHF.L.U32 R5, R5, R18.reuse, RZ ;  /* 0x0000001205057219 */ /* 0x080fe400000006ff */
[-C--:B------:R-:W-:Y:S01]  /*ed00*/  SHF.R.U32.HI R3, RZ, R18.reuse, R3 ;  /* 0x00000012ff037219 */ /* 0x080fe20000011603 */
[----:B------:R-:W-:Y:S01]  /*ed10*/  IMAD.MOV.U32 R2, RZ, RZ, R12 ;  /* 0x000000ffff027224 */ /* 0x000fe200078e000c */
[----:B------:R-:W-:Y:S01]  /*ed20*/  SHF.L.U32 R18, R7, R18, RZ ;  /* 0x0000001207127219 */ /* 0x000fe200000006ff */
[----:B------:R-:W0:Y:S01]  /*ed30*/  LDC R23, c[0x0][0x638] ;  /* 0x00018e00ff177b82 */ /* 0x000e220000000800 */
[----:B------:R-:W-:-:S07]  /*ed40*/  LOP3.LUT R19, RZ, R5, RZ, 0x33, !PT ;  /* 0x00000005ff137212 */ /* 0x000fce00078e33ff */
[----:B------:R-:W0:Y:S01]  /*ed50*/  LDC R24, c[0x0][0x610] ;  /* 0x00018400ff187b82 */ /* 0x000e220000000800 */
[----:B--2---:R-:W-:Y:S05]  /*ed60*/  @!P0 BRA `(.L_x_297) ;  /* 0x0000000000288947 */ /* 0x004fea0003800000 */
        /* <DEDUP_REMOVED lines=10> */
.L_x_297:
[----:B---3--:R-:W-:Y:S01]  /*ee10*/  SHF.R.U64 R0, R2, R22, R3 ;  /* 0x0000001602007219 */ /* 0x008fe20000001203 */
[----:B0-----:R-:W-:Y:S01]  /*ee20*/  VIADD R7, R14, 0xffffffff ;  /* 0xffffffff0e077836 */ /* 0x001fe20000000000 */
[----:B------:R-:W-:Y:S01]  /*ee30*/  LOP3.LUT R5, R8, R19, RZ, 0xc0, !PT ;  /* 0x0000001308057212 */ /* 0x000fe200078ec0ff */
[----:B------:R-:W-:Y:S02]  /*ee40*/  IMAD.MOV R13, RZ, RZ, -R13 ;  /* 0x000000ffff0d7224 */ /* 0x000fe400078e0a0d */
[----:B------:R-:W-:Y:S02]  /*ee50*/  IMAD.MOV R3, RZ, RZ, -R0 ;  /* 0x000000ffff037224 */ /* 0x000fe400078e0a00 */
[----:B------:R-:W-:Y:S01]  /*ee60*/  IMAD R2, R18, R0, R5 ;  /* 0x0000000012027224 */ /* 0x000fe200078e0205 */
[----:B------:R-:W-:Y:S01]  /*ee70*/  LOP3.LUT R5, R10, R7, RZ, 0xc0, !PT ;  /* 0x000000070a057212 */ /* 0x000fe200078ec0ff */
[----:B------:R-:W-:Y:S02]  /*ee80*/  @P2 IMAD R17, R15, R13, R16 ;  /* 0x0000000d0f112224 */ /* 0x000fe400078e0210 */
[----:B------:R-:W-:-:S02]  /*ee90*/  IMAD R0, R3, R23, R12 ;  /* 0x0000001703007224 */ /* 0x000fc400078e020c */
[----:B------:R-:W-:Y:S02]  /*eea0*/  IMAD.MOV.U32 R4, RZ, RZ, 0x1 ;  /* 0x00000001ff047424 */ /* 0x000fe400078e00ff */
[----:B------:R-:W-:Y:S02]  /*eeb0*/  IMAD R2, R2, R24, R17 ;  /* 0x0000001802027224 */ /* 0x000fe400078e0211 */
[----:B------:R-:W-:Y:S01]  /*eec0*/  IMAD R3, R0, R14, R5 ;  /* 0x0000000e00037224 */ /* 0x000fe200078e0205 */
[----:B------:R-:W-:-:S04]  /*eed0*/  PRMT R0, R4, 0x7610, R0 ;  /* 0x0000761004007816 */ /* 0x000fc80000000000 */
[----:B------:R-:W-:Y:S02]  /*eee0*/  SEL R4, R3, R2, !P2 ;  /* 0x0000000203047207 */ /* 0x000fe40005000000 */
[----:B------:R-:W-:-:S03]  /*eef0*/  SEL R2, R2, R3, !P2 ;  /* 0x0000000302027207 */ /* 0x000fc60005000000 */
[----:B------:R2:W-:Y:S04]  /*ef00*/  STL [R1+0x88], R4 ;  /* 0x0000880401007387 */ /* 0x0005e80000100800 */
[----:B------:R2:W-:Y:S04]  /*ef10*/  STL [R1+0x78], R11 ;  /* 0x0000780b01007387 */ /* 0x0005e80000100800 */
[----:B------:R2:W-:Y:S02]  /*ef20*/  STL [R1+0x84], R2 ;  /* 0x0000840201007387 */ /* 0x0005e40000100800 */
.L_x_295:
[----:B------:R-:W-:Y:S01]  /*ef30*/  LOP3.LUT P0, RZ, R0, 0xff, RZ, 0xc0, !PT ;  /* 0x000000ff00ff7812 */ /* 0x000fe2000780c0ff */
[----:B------:R-:W-:-:S12]  /*ef40*/  ULOP3.LUT UR30, UR30, 0x1, URZ, 0x3c, !UPT ;  /* 0x000000011e1e7892 */ /* 0x000fd8000f8e3c3f */
[----:B------:R-:W-:Y:S05]  /*ef50*/  @P0 BRA `(.L_x_298) ;  /* 0xffffff2800100947 */ /* 0x000fea000383ffff */
[----:B------:R-:W-:Y:S05]  /*ef60*/  EXIT ;  /* 0x000000000000794d */ /* 0x000fea0003800000 */
.L_x_14:
[----:B------:R-:W-:-:S08]  /*ef70*/  ISETP.NE.AND P0, PT, RZ, UR6, PT ;  /* 0x00000006ff007c0c */ /* 0x000fd0000bf05270 */
[----:B0123--:R-:W0:-:S00]  /*ef80*/  USETMAXREG.DEALLOC.CTAPOOL 0x28 ;  /* 0x00000028000079c8 */ /* 0x00fe0000080e0500 */
[----:B------:R-:W-:Y:S05]  /*ef90*/  @P0 EXIT ;  /* 0x000000000000094d */ /* 0x000fea0003800000 */
[----:B0-----:R-:W-:Y:S01]  /*efa0*/  LOP3.LUT P0, RZ, R0, 0xff, RZ, 0xc0, !PT ;  /* 0x000000ff00ff7812 */ /* 0x001fe2000780c0ff */
[----:B------:R-:W-:Y:S02]  /*efb0*/  IMAD.MOV.U32 R0, RZ, RZ, 0x1 ;  /* 0x00000001ff007424 */ /* 0x000fe400078e00ff */
[----:B------:R-:W-:-:S10]  /*efc0*/  IMAD.MOV.U32 R8, RZ, RZ, RZ ;  /* 0x000000ffff087224 */ /* 0x000fd400078e00ff */
[----:B------:R-:W-:Y:S05]  /*efd0*/  @!P0 BRA `(.L_x_299) ;  /* 0x0000000c00408947 */ /* 0x000fea0003800000 */
[----:B------:R-:W-:Y:S01]  /*efe0*/  LOP3.LUT P0, RZ, R2, 0x1f, RZ, 0xc0, !PT ;  /* 0x0000001f02ff7812 */ /* 0x000fe2000780c0ff */
[----:B------:R-:W-:Y:S01]  /*eff0*/  ULDC UR5, c[0x0][0x658] ;  /* 0x0001960000057ab9 */ /* 0x000fe20000000800 */
[----:B------:R-:W-:Y:S01]  /*f000*/  UMOV UR6, 0xffffffff ;  /* 0xffffffff00067882 */ /* 0x000fe20000000000 */
[----:B------:R-:W-:Y:S01]  /*f010*/  BSSY B0, `(.L_x_299) ;  /* 0x00000cc000007945 */ /* 0x000fe20003800000 */
[----:B------:R-:W-:Y:S01]  /*f020*/  USHF.L.U32 UR6, UR6, UR5, URZ ;  /* 0x0000000506067299 */ /* 0x000fe2000800063f */
[C---:B------:R-:W-:Y:S01]  /*f030*/  ISETP.NE.AND P3, PT, R3.reuse, RZ, PT ;  /* 0x000000ff0300720c */ /* 0x040fe20003f65270 */
[----:B------:R-:W-:Y:S01]  /*f040*/  IMAD.MOV.U32 R9, RZ, RZ, 0x1 ;  /* 0x00000001ff097424 */ /* 0x000fe200078e00ff */
[----:B------:R-:W-:Y:S01]  /*f050*/  ISETP.NE.OR P0, PT, R3, RZ, !P0 ;  /* 0x000000ff0300720c */ /* 0x000fe20004705670 */
[----:B------:R-:W-:Y:S01]  /*f060*/  IMAD.MOV.U32 R0, RZ, RZ, 0x1 ;  /* 0x00000001ff007424 */ /* 0x000fe200078e00ff */
[----:B------:R-:W-:Y:S01]  /*f070*/  ULDC UR4, c[0x0][0x600] ;  /* 0x0001800000047ab9 */ /* 0x000fe20000000800 */
[----:B------:R-:W-:Y:S01]  /*f080*/  IMAD.MOV.U32 R8, RZ, RZ, RZ ;  /* 0x000000ffff087224 */ /* 0x000fe200078e00ff */
[----:B------:R-:W-:Y:S01]  /*f090*/  UMOV UR7, 0x1 ;  /* 0x0000000100077882 */ /* 0x000fe20000000000 */
[----:B------:R-:W-:-:S02]  /*f0a0*/  UIADD3 UR26, UR14, 0x1, URZ ;  /* 0x000000010e1a7890 */ /* 0x000fc4000fffe03f */
[----:B------:R-:W-:Y:S02]  /*f0b0*/  ULOP3.LUT UR27, UR13, 0x2, URZ, 0xfc, !UPT ;  /* 0x000000020d1b7892 */ /* 0x000fe4000f8efc3f */
[----:B------:R-:W-:Y:S02]  /*f0c0*/  UIADD3 UR18, UR4, -0x1, URZ ;  /* 0xffffffff04127890 */ /* 0x000fe4000fffe03f */
[----:B------:R-:W-:Y:S02]  /*f0d0*/  USHF.L.U32 UR22, UR7, UR5, URZ ;  /* 0x0000000507167299 */ /* 0x000fe4000800063f */
[----:B------:R-:W-:Y:S01]  /*f0e0*/  ULOP3.LUT UR19, URZ, UR6, URZ, 0x33, !UPT ;  /* 0x000000063f137292 */ /* 0x000fe2000f8e333f */
[----:B------:R-:W-:-:S11]  /*f0f0*/  ULDC.64 UR24, c[0x0][0x198] ;  /* 0x0000660000187ab9 */ /* 0x000fd60000000a00 */
.L_x_311:
[----:B------:R-:W-:-:S03]  /*f100*/  UMOV UR4, 0xffffffff ;  /* 0xffffffff00047882 */ /* 0x000fc60000000000 */
[----:B01----:R-:W-:Y:S05]  /*f110*/  BRA.DIV UR4, `(.L_x_300) ;  /* 0x0000001a04a47947 */ /* 0x003fea000b800000 */
[----:B------:R-:W-:-:S13]  /*f120*/  ELECT P1, URZ, PT ;  /* 0x00000000003f782f */ /* 0x000fda0003820000 */
.L_x_342:
[----:B------:R-:W0:Y:S01]  /*f130*/  LDC R2, c[0x0][0x28c] ;  /* 0x0000a300ff027b82 */ /* 0x000e220000000800 */
[----:B------:R-:W-:Y:S01]  /*f140*/  BSSY B1, `(.L_x_301) ;  /* 0x000003b000017945 */ /* 0x000fe20003800000 */
[----:B0-----:R-:W-:-:S13]  /*f150*/  ISETP.LT.OR P1, PT, R2, 0x1, !P1 ;  /* 0x000000010200780c */ /* 0x001fda0004f21670 */
[----:B------:R-:W-:Y:S05]  /*f160*/  @P1 BRA `(.L_x_302) ;  /* 0x0000000000e01947 */ /* 0x000fea0003800000 */
[----:B------:R-:W2:Y:S04]  /*f170*/  LDL.LU R4, [R1+0x88] ;  /* 0x0000880001047983 */ /* 0x000ea80000300800 */
[----:B------:R-:W3:Y:S01]  /*f180*/  LDL.LU R3, [R1+0x84] ;  /* 0x0000840001037983 */ /* 0x000ee20000300800 */
[----:B------:R-:W-:Y:S02]  /*f190*/  IMAD.MOV.U32 R12, RZ, RZ, RZ ;  /* 0x000000ffff0c7224 */ /* 0x000fe400078e00ff */
[----:B------:R-:W-:Y:S02]  /*f1a0*/  IMAD.U32 R13, RZ, RZ, UR26 ;  /* 0x0000001aff0d7e24 */ /* 0x000fe4000f8e00ff */
[----:B------:R-:W-:Y:S02]  /*f1b0*/  IMAD.MOV.U32 R2, RZ, RZ, R0 ;  /* 0x000000ffff027224 */ /* 0x000fe400078e0000 */
[----:B--2---:R-:W-:-:S02]  /*f1c0*/  IMAD.SHL.U32 R6, R4, 0x100, RZ ;  /* 0x0000010004067824 */ /* 0x004fc400078e00ff */
[----:B---3--:R-:W-:Y:S02]  /*f1d0*/  IMAD.SHL.U32 R7, R3, 0x40, RZ ;  /* 0x0000004003077824 */ /* 0x008fe400078e00ff */
[----:B------:R-:W-:-:S07]  /*f1e0*/  IMAD.MOV.U32 R3, RZ, RZ, R8 ;  /* 0x000000ffff037224 */ /* 0x000fce00078e0008 */
.L_x_306:
[----:B------:R-:W0:Y:S01]  /*f1f0*/  S2R R5, SR_CgaCtaId ;  /* 0x0000000000057919 */ /* 0x000e220000008800 */
[----:B------:R-:W-:-:S04]  /*f200*/  MOV R4, 0x400 ;  /* 0x0000040000047802 */ /* 0x000fc80000000f00 */
[----:B0-----:R-:W-:Y:S02]  /*f210*/  LEA R10, R5, R4, 0x18 ;  /* 0x00000004050a7211 */ /* 0x001fe400078ec0ff */
[----:B------:R-:W-:Y:S01]  /*f220*/  SHF.L.U32 R4, R2, 0x1f, RZ ;  /* 0x0000001f02047819 */ /* 0x000fe200000006ff */
[----:B------:R-:W0:Y:S02]  /*f230*/  @!P3 LDC R5, c[0x0][0x500] ;  /* 0x00014000ff05bb82 */ /* 0x000e240000000800 */
[----:B------:R-:W-:-:S04]  /*f240*/  IMAD R11, R3, 0x8, R10 ;  /* 0x00000008030b7824 */ /* 0x000fc800078e020a */
[----:B------:R-:W1:Y:S02]  /*f250*/  SYNCS.PHASECHK.TRANS64.TRYWAIT P1, [R11+URZ+0xb0], R4 ;  /* 0x0000b0040b0075a7 */ /* 0x000e64000802017f */
[----:B-1----:R-:W-:Y:S05]  /*f260*/  @!P1 BRA `(.L_x_303) ;  /* 0x0000001800709947 */ /* 0x002fea0003800000 */
.L_x_343:
[----:B------:R-:W-:Y:S01]  /*f270*/  UPRMT UR4, UR27, 0x9910, URZ ;  /* 0x000099101b047896 */ /* 0x000fe2000800003f */
[----:B0-----:R0:W-:Y:S03]  /*f280*/  @!P3 SYNCS.ARRIVE.TRANS64 RZ, [R11+URZ], R5 ;  /* 0x000000050bffb9a7 */ /* 0x0011e6000800003f */
[----:B------:R-:W-:-:S06]  /*f290*/  UISETP.NE.AND UP0, UPT, UR4, 0x2, UPT ;  /* 0x000000020400788c */ /* 0x000fcc000bf05270 */
[----:B------:R-:W-:-:S13]  /*f2a0*/  PLOP3.LUT P1, PT, PT, PT, UP0, 0x80, 0x0 ;  /* 0x000000000000781c */ /* 0x000fda0003f2f008 */
[----:B0-----:R-:W-:Y:S05]  /*f2b0*/  @P1 BRA `(.L_x_304) ;  /* 0x0000000000041947 */ /* 0x001fea0003800000 */
[----:B------:R-:W-:Y:S01]  /*f2c0*/  BPT.TRAP 0x1 ;  /* 0x000000040000795c */ /* 0x000fe20000300000 */
.L_x_304:
[----:B------:R-:W-:Y:S05]  /*f2d0*/  @P0 BRA `(.L_x_305) ;  /* 0x0000000000040947 */ /* 0x000fea0003800000 */
[----:B------:R-:W-:Y:S01]  /*f2e0*/  BPT.TRAP 0x1 ;  /* 0x000000040000795c */ /* 0x000fe20000300000 */
.L_x_305:
[----:B------:R-:W2:Y:S01]  /*f2f0*/  LDL R5, [R1+0x78] ;  /* 0x0000780001057983 */ /* 0x000ea20000100800 */
[--C-:B-1----:R-:W-:Y:S01]  /*f300*/  IMAD R4, R3, 0x800, R10.reuse ;  /* 0x0000080003047824 */ /* 0x102fe200078e020a */
[----:B------:R-:W-:Y:S01]  /*f310*/  R2UR UR9, R11 ;  /* 0x000000000b0972ca */ /* 0x000fe200000e0000 */
[----:B------:R-:W-:Y:S01]  /*f320*/  IMAD R10, R3, 0x2000, R10 ;  /* 0x00002000030a7824 */ /* 0x000fe200078e020a */
[----:B------:R-:W-:Y:S01]  /*f330*/  UIADD3 UR4, UP0, UR24, 0xf0, URZ ;  /* 0x000000f018047890 */ /* 0x000fe2000ff1e03f */
[----:B------:R-:W-:Y:S01]  /*f340*/  VIADD R13, R13, 0xffffffff ;  /* 0xffffffff0d0d7836 */ /* 0x000fe20000000000 */
[----:B------:R-:W-:Y:S01]  /*f350*/  R2UR UR5, R4 ;  /* 0x00000000040572ca */ /* 0x000fe200000e0000 */
[----:B------:R-:W-:Y:S01]  /*f360*/  UIADD3 UR28, UP1, UR24, 0x1f0, URZ ;  /* 0x000001f0181c7890 */ /* 0x000fe2000ff3e03f */
[----:B------:R-:W-:Y:S01]  /*f370*/  R2UR UR8, R10 ;  /* 0x000000000a0872ca */ /* 0x000fe200000e0000 */
[----:B------:R-:W-:Y:S01]  /*f380*/  VIADD R3, R3, 0x1 ;  /* 0x0000000103037836 */ /* 0x000fe20000000000 */
[----:B------:R-:W-:Y:S01]  /*f390*/  R2UR UR11, R7 ;  /* 0x00000000070b72ca */ /* 0x000fe200000e0000 */
[----:B------:R-:W-:Y:S01]  /*f3a0*/  UIADD3.X UR29, URZ, UR25, URZ, UP1, !UPT ;  /* 0x000000193f1d7290 */ /* 0x000fe20008ffe43f */
[----:B------:R-:W-:Y:S01]  /*f3b0*/  R2UR UR10, R12 ;  /* 0x000000000c0a72ca */ /* 0x000fe200000e0000 */
[----:B------:R-:W-:Y:S01]  /*f3c0*/  UMOV UR6, 0x0 ;  /* 0x0000000000067882 */ /* 0x000fe20000000000 */
[----:B------:R-:W-:Y:S01]  /*f3d0*/  R2UR UR23, R6 ;  /* 0x00000000061772ca */ /* 0x000fe200000e0000 */
[----:B------:R-:W-:Y:S01]  /*f3e0*/  UMOV UR7, 0x10000000 ;  /* 0x1000000000077882 */ /* 0x000fe20000000000 */
[----:B------:R-:W-:Y:S01]  /*f3f0*/  ISETP.GT.AND P4, PT, R13, 0x1, PT ;  /* 0x000000010d00780c */ /* 0x000fe20003f84270 */
[----:B------:R-:W-:Y:S01]  /*f400*/  VIADD R12, R12, 0x20 ;  /* 0x000000200c0c7836 */ /* 0x000fe20000000000 */
[----:B------:R-:W-:Y:S01]  /*f410*/  ISETP.NE.AND P1, PT, R3, 0x16, PT ;  /* 0x000000160300780c */ /* 0x000fe20003f25270 */
[----:B------:R-:W-:-:S02]  /*f420*/  UIADD3 UR16, UR5, 0x280, URZ ;  /* 0x0000028005107890 */ /* 0x000fc4000fffe03f */
[----:B------:R-:W-:Y:S01]  /*f430*/  UIADD3.X UR5, URZ, UR25, URZ, UP0, !UPT ;  /* 0x000000193f057290 */ /* 0x000fe200087fe43f */
[----:B------:R-:W-:Y:S01]  /*f440*/  SEL R3, R3, RZ, P1 ;  /* 0x000000ff03037207 */ /* 0x000fe20000800000 */
[----:B------:R-:W-:-:S03]  /*f450*/  UIADD3 UR17, UR8, 0xb280, URZ ;  /* 0x0000b28008117890 */ /* 0x000fc6000fffe03f */
[----:B------:R-:W-:Y:S01]  /*f460*/  UMOV UR8, UR16 ;  /* 0x0000001000087c82 */ /* 0x000fe20008000000 */
[----:B--2---:R-:W-:Y:S02]  /*f470*/  R2UR UR12, R5 ;  /* 0x00000000050c72ca */ /* 0x004fe400000e0000 */
[----:B------:R-:W-:-:S04]  /*f480*/  SEL R5, RZ, 0x1, P1 ;  /* 0x00000001ff057807 */ /* 0x000fc80000800000 */
[----:B------:R-:W-:-:S07]  /*f490*/  LOP3.LUT R2, R2, R5, RZ, 0x3c, !PT ;  /* 0x0000000502027212 */ /* 0x000fce00078e3cff */
[----:B------:R0:W-:Y:S02]  /*f4a0*/  UTMALDG.3D [UR8], [UR4], desc[UR6] ;  /* 0x00000608040075b4 */ /* 0x0001e40008011000 */
[----:B0-----:R-:W-:Y:S01]  /*f4b0*/  UMOV UR8, UR17 ;  /* 0x0000001100087c82 */ /* 0x001fe20008000000 */
[----:B------:R-:W-:Y:S02]  /*f4c0*/  UMOV UR11, UR23 ;  /* 0x00000017000b7c82 */ /* 0x000fe40008000000 */
[----:B------:R0:W-:Y:S02]  /*f4d0*/  UTMALDG.3D [UR8], [UR28], desc[UR6] ;  /* 0x000006081c0075b4 */ /* 0x0001e40008011000 */
[----:B0-----:R-:W-:Y:S05]  /*f4e0*/  @P4 BRA `(.L_x_306) ;  /* 0xfffffffc00404947 */ /* 0x001fea000383ffff */
.L_x_302:
[----:B------:R-:W-:Y:S05]  /*f4f0*/  BSYNC B1 ;  /* 0x0000000000017941 */ /* 0x000fea0003800000 */
.L_x_301:
[----:B------:R-:W2:Y:S01]  /*f500*/  LDL.LU R15, [R1+0x7c] ;  /* 0x00007c00010f7983 */ /* 0x000ea20000300800 */
[----:B------:R-:W-:Y:S01]  /*f510*/  LOP3.LUT P5, RZ, R9, 0xff, RZ, 0xc0, !PT ;  /* 0x000000ff09ff7812 */ /* 0x000fe200078ac0ff */
[----:B------:R-:W-:Y:S01]  /*f520*/  VIADD R8, R8, UR14 ;  /* 0x0000000e08087c36 */ /* 0x000fe20008000000 */
[----:B------:R-:W-:Y:S01]  /*f530*/  UISETP.GE.U32.AND UP0, UPT, UR14, 0x16, UPT ;  /* 0x000000160e00788c */ /* 0x000fe2000bf06070 */
[----:B------:R-:W3:Y:S01]  /*f540*/  LDL.LU R14, [R1+0x80] ;  /* 0x00008000010e7983 */ /* 0x000ee20000300800 */
[----:B------:R-:W-:Y:S01]  /*f550*/  IMAD.U32 R5, RZ, RZ, UR14 ;  /* 0x0000000eff057e24 */ /* 0x000fe2000f8e00ff */
[----:B------:R-:W-:Y:S01]  /*f560*/  ULDC.64 UR4, c[0x0][0x650] ;  /* 0x0001940000047ab9 */ /* 0x000fe20000000a00 */
[----:B------:R-:W-:Y:S01]  /*f570*/  ISETP.GT.U32.AND P1, PT, R8, 0x15, PT ;  /* 0x000000150800780c */ /* 0x000fe20003f24070 */
[----:B------:R-:W-:Y:S01]  /*f580*/  BSSY B1, `(.L_x_307) ;  /* 0x0000072000017945 */ /* 0x000fe20003800000 */
[----:B------:R-:W-:Y:S02]  /*f590*/  PLOP3.LUT P4, PT, PT, PT, UP0, 0x80, 0x0 ;  /* 0x000000000000781c */ /* 0x000fe40003f8f008 */
[----:B------:R-:W-:-:S02]  /*f5a0*/  ISETP.LT.U32.AND P1, PT, R5, 0x16, P1 ;  /* 0x000000160500780c */ /* 0x000fc40000f21070 */
[----:B------:R-:W-:Y:S01]  /*f5b0*/  PRMT R9, RZ, 0x7610, R9 ;  /* 0x00007610ff097816 */ /* 0x000fe20000000009 */
[----:B------:R-:W0:Y:S01]  /*f5c0*/  @P5 S2R R3, SR_CgaCtaId ;  /* 0x0000000000035919 */ /* 0x000e220000008800 */
[----:B------:R-:W-:-:S04]  /*f5d0*/  @P5 MOV R2, 0x400 ;  /* 0x0000040000025802 */ /* 0x000fc80000000f00 */
[----:B0-----:R-:W-:Y:S01]  /*f5e0*/  @P5 LEA R4, R3, R2, 0x18 ;  /* 0x0000000203045211 */ /* 0x001fe200078ec0ff */
[----:B------:R-:W-:-:S03]  /*f5f0*/  IMAD.WIDE.U32 R2, R8, -0x45d1745d, RZ ;  /* 0xba2e8ba308027825 */ /* 0x000fc600078e00ff */
[----:B------:R0:W-:Y:S02]  /*f600*/  @P5 SYNCS.ARRIVE.TRANS64.A1T0 RZ, [R4+URZ+0x198], RZ ;  /* 0x000198ff04ff59a7 */ /* 0x0001e4000810003f */
[----:B------:R-:W-:Y:S02]  /*f610*/  SHF.R.U32.HI R5, RZ, 0x4, R3 ;  /* 0x00000004ff057819 */ /* 0x000fe40000011603 */
[----:B------:R-:W-:Y:S02]  /*f620*/  SEL R3, RZ, 0x1, !P1 ;  /* 0x00000001ff037807 */ /* 0x000fe40004800000 */
[----:B------:R-:W-:Y:S01]  /*f630*/  PRMT R2, RZ, 0x7610, R2 ;  /* 0x00007610ff027816 */ /* 0x000fe20000000002 */
[----:B------:R-:W-:Y:S01]  /*f640*/  IMAD R8, R5, -0x16, R8 ;  /* 0xffffffea05087824 */ /* 0x000fe200078e0208 */
[----:B------:R-:W-:Y:S01]  /*f650*/  LOP3.LUT R0, R0, R3, RZ, 0x3c, !PT ;  /* 0x0000000300007212 */ /* 0x000fe200078e3cff */
[----:B0-----:R-:W-:Y:S02]  /*f660*/  IMAD.MOV.U32 R4, RZ, RZ, -0x1 ;  /* 0xffffffffff047424 */ /* 0x001fe400078e00ff */
[----:B------:R-:W-:Y:S01]  /*f670*/  IMAD.MOV.U32 R3, RZ, RZ, -0x1 ;  /* 0xffffffffff037424 */ /* 0x000fe200078e00ff */
[----:B------:R-:W-:Y:S01]  /*f680*/  @P4 LOP3.LUT R0, R0, 0x1, R5, 0x78, !PT ;  /* 0x0000000100004812 */ /* 0x000fe200078e7805 */
[----:B------:R-:W-:Y:S01]  /*f690*/  IMAD.MOV.U32 R5, RZ, RZ, -0x1 ;  /* 0xffffffffff057424 */ /* 0x000fe200078e00ff */
[----:B---3--:R-:W-:-:S04]  /*f6a0*/  IADD3 R14, P5, R14, UR20, RZ ;  /* 0x000000140e0e7c10 */ /* 0x008fc8000ffbe0ff */
[----:B--2---:R-:W-:Y:S01]  /*f6b0*/  IADD3.X R15, R15, UR15, RZ, P5, !PT ;  /* 0x0000000f0f0f7c10 */ /* 0x004fe2000affe4ff */
[----:B------:R0:W-:Y:S01]  /*f6c0*/  STL [R1+0x80], R14 ;  /* 0x0000800e01007387 */ /* 0x0001e20000100800 */
[----:B------:R-:W-:-:S03]  /*f6d0*/  ISETP.GE.U32.AND P1, PT, R14, UR4, PT ;  /* 0x000000040e007c0c */ /* 0x000fc6000bf26070 */
[----:B------:R0:W-:Y:S01]  /*f6e0*/  STL [R1+0x7c], R15 ;  /* 0x00007c0f01007387 */ /* 0x0001e20000100800 */
[----:B------:R-:W-:-:S03]  /*f6f0*/  ISETP.GE.U32.AND.EX P1, PT, R15, UR5, PT, P1 ;  /* 0x000000050f007c0c */ /* 0x000fc6000bf26110 */
[----:B------:R0:W-:Y:S04]  /*f700*/  STL [R1+0x84], R5 ;  /* 0x0000840501007387 */ /* 0x0001e80000100800 */
[----:B------:R0:W-:Y:S04]  /*f710*/  STL [R1+0x88], R4 ;  /* 0x0000880401007387 */ /* 0x0001e80000100800 */
[----:B------:R0:W-:Y:S02]  /*f720*/  STL [R1+0x78], R3 ;  /* 0x0000780301007387 */ /* 0x0001e40000100800 */
[----:B------:R-:W-:Y:S05]  /*f730*/  @P1 BRA `(.L_x_308) ;  /* 0x0000000400581947 */ /* 0x000fea0003800000 */
[----:B------:R-:W-:Y:S01]  /*f740*/  ULDC.64 UR4, c[0x0][0x628] ;  /* 0x00018a0000047ab9 */ /* 0x000fe20000000a00 */
[----:B------:R-:W1:Y:S01]  /*f750*/  S2R R12, SR_CTAID.X ;  /* 0x00000000000c7919 */ /* 0x000e620000002500 */
[----:B------:R-:W-:Y:S01]  /*f760*/  ISETP.NE.U32.AND P1, PT, RZ, UR4, PT ;  /* 0x00000004ff007c0c */ /* 0x000fe2000bf25070 */
[----:B------:R-:W-:Y:S01]  /*f770*/  ULDC UR7, c[0x0][0x630] ;  /* 0x00018c0000077ab9 */ /* 0x000fe20000000800 */
[----:B------:R-:W-:Y:S01]  /*f780*/  IMAD.MOV.U32 R2, RZ, RZ, R14 ;  /* 0x000000ffff027224 */ /* 0x000fe200078e000e */
[----:B------:R-:W2:Y:S01]  /*f790*/  S2R R10, SR_CTAID.Y ;  /* 0x00000000000a7919 */ /* 0x000ea20000002600 */
[----:B------:R-:W-:Y:S01]  /*f7a0*/  ISETP.NE.AND.EX P1, PT, RZ, UR5, PT, P1 ;  /* 0x00000005ff007c0c */ /* 0x000fe2000bf25310 */
[----:B0-----:R-:W-:-:S12]  /*f7b0*/  IMAD.MOV.U32 R3, RZ, RZ, R15 ;  /* 0x000000ffff037224 */ /* 0x001fd800078e000f */
[----:B------:R-:W-:Y:S05]  /*f7c0*/  @!P1 BRA `(.L_x_309) ;  /* 0x0000000000289947 */ /* 0x000fea0003800000 */
[----:B------:R-:W-:Y:S02]  /*f7d0*/  ULDC UR6, c[0x0][0x634] ;  /* 0x00018d0000067ab9 */ /* 0x000fe40000000800 */
[----:B------:R-:W-:-:S05]  /*f7e0*/  IADD3 R7, P1, R14, UR6, RZ ;  /* 0x000000060e077c10 */ /* 0x000fca000ff3e0ff */
[----:B------:R-:W-:-:S04]  /*f7f0*/  IMAD.X R11, RZ, RZ, R15, P1 ;  /* 0x000000ffff0b7224 */ /* 0x000fc800008e060f */
[----:B------:R-:W-:-:S04]  /*f800*/  IMAD.WIDE.U32 R4, R11, UR4, RZ ;  /* 0x000000040b047c25 */ /* 0x000fc8000f8e00ff */
[----:B------:R-:W-:-:S04]  /*f810*/  IMAD.WIDE.U32 R4, P1, R7, UR5, R4 ;  /* 0x0000000507047c25 */ /* 0x000fc8000f820004 */
[----:B------:R-:W-:-:S04]  /*f820*/  IMAD.WIDE.U32 R6, R7, UR4, RZ ;  /* 0x0000000407067c25 */ /* 0x000fc8000f8e00ff */
[----:B------:R-:W-:Y:S01]  /*f830*/  IMAD.X R3, RZ, RZ, RZ, P1 ;  /* 0x000000ffff037224 */ /* 0x000fe200008e06ff */
[----:B------:R-:W-:Y:S01]  /*f840*/  IADD3 RZ, P1, R7, R4, RZ ;  /* 0x0000000407ff7210 */ /* 0x000fe20007f3e0ff */
[----:B------:R-:W-:-:S04]  /*f850*/  IMAD.MOV.U32 R2, RZ, RZ, R5 ;  /* 0x000000ffff027224 */ /* 0x000fc800078e0005 */
[----:B------:R-:W-:-:S08]  /*f860*/  IMAD.WIDE.U32.X R2, R11, UR5, R2, P1 ;  /* 0x000000050b027c25 */ /* 0x000fd000088e0402 */
.L_x_309:
[--C-:B------:R-:W-:Y:S01]  /*f870*/  SHF.R.U64 R11, R2, UR7, R3.reuse ;  /* 0x00000007020b7c19 */ /* 0x100fe20008001203 */
[----:B------:R-:W-:Y:S01]  /*f880*/  ULDC.64 UR4, c[0x0][0x620] ;  /* 0x0001880000047ab9 */ /* 0x000fe20000000a00 */
[----:B------:R-:W-:Y:S01]  /*f890*/  SHF.R.U32.HI R2, RZ, UR7, R3 ;  /* 0x00000007ff027c19 */ /* 0x000fe20008011603 */
[----:B------:R-:W-:Y:S01]  /*f8a0*/  IMAD.MOV.U32 R3, RZ, RZ, R15 ;  /* 0x000000ffff037224 */ /* 0x000fe200078e000f */
[----:B------:R-:W-:Y:S01]  /*f8b0*/  IADD3 R5, P1, RZ, -R11, RZ ;  /* 0x8000000bff057210 */ /* 0x000fe20007f3e0ff */
[----:B------:R-:W0:Y:S01]  /*f8c0*/  LDC R7, c[0x0][0x144] ;  /* 0x00005100ff077b82 */ /* 0x000e220000000800 */
[----:B-1----:R-:W-:Y:S01]  /*f8d0*/  I2FP.F32.U32 R6, R12 ;  /* 0x0000000c00067245 */ /* 0x002fe20000201000 */
[----:B------:R-:W-:Y:S01]  /*f8e0*/  ULDC.64 UR8, c[0x0][0x640] ;  /* 0x0001900000087ab9 */ /* 0x000fe20000000a00 */
[----:B------:R-:W-:Y:S01]  /*f8f0*/  ULDC UR6, c[0x0][0x608] ;  /* 0x0001820000067ab9 */ /* 0x000fe20000000800 */
[----:B------:R-:W-:Y:S01]  /*f900*/  IMAD.X R2, RZ, RZ, ~R2, P1 ;  /* 0x000000ffff027224 */ /* 0x000fe200008e0e02 */
[----:B------:R-:W-:-:S03]  /*f910*/  ISETP.NE.U32.AND P1, PT, RZ, UR8, PT ;  /* 0x00000008ff007c0c */ /* 0x000fc6000bf25070 */
[----:B------:R-:W-:Y:S01]  /*f920*/  IMAD R4, R2, UR4, RZ ;  /* 0x0000000402047c24 */ /* 0x000fe2000f8e02ff */
[----:B------:R-:W1:Y:S01]  /*f930*/  LDC R15, c[0x0][0x148] ;  /* 0x00005200ff0f7b82 */ /* 0x000e620000000800 */
[----:B------:R-:W-:Y:S01]  /*f940*/  IMAD.MOV.U32 R2, RZ, RZ, R14 ;  /* 0x000000ffff027224 */ /* 0x000fe200078e000e */
[----:B------:R-:W-:-:S03]  /*f950*/  ISETP.NE.AND.EX P1, PT, RZ, UR9, PT, P1 ;  /* 0x00000009ff007c0c */ /* 0x000fc6000bf25310 */
[----:B------:R-:W-:Y:S01]  /*f960*/  IMAD.WIDE.U32 R2, R5, UR4, R2 ;  /* 0x0000000405027c25 */ /* 0x000fe2000f8e0002 */
[----:B------:R-:W-:-:S03]  /*f970*/  ULDC UR4, c[0x0][0x150] ;  /* 0x0000540000047ab9 */ /* 0x000fc60000000800 */
[----:B------:R-:W-:Y:S01]  /*f980*/  FMUL R6, R6, UR4 ;  /* 0x0000000406067c20 */ /* 0x000fe20008400000 */
[----:B------:R-:W-:Y:S01]  /*f990*/  IMAD R5, R5, UR5, R4 ;  /* 0x0000000505057c24 */ /* 0x000fe2000f8e0204 */
[----:B------:R-:W-:Y:S01]  /*f9a0*/  ULDC UR4, c[0x0][0x618] ;  /* 0x0001860000047ab9 */ /* 0x000fe20000000800 */
[----:B------:R-:W-:Y:S02]  /*f9b0*/  ULDC UR5, c[0x0][0x154] ;  /* 0x0000550000057ab9 */ /* 0x000fe40000000800 */
[----:B------:R-:W-:Y:S01]  /*f9c0*/  IMAD.IADD R3, R3, 0x1, R5 ;  /* 0x0000000103037824 */ /* 0x000fe200078e0205 */
[----:B------:R-:W3:Y:S04]  /*f9d0*/  F2I.U32.TRUNC.NTZ R6, R6 ;  /* 0x0000000600067305 */ /* 0x000ee8000020f000 */
[----:B------:R-:W-:-:S02]  /*f9e0*/  SHF.R.U64 R13, R2, UR4, R3 ;  /* 0x00000004020d7c19 */ /* 0x000fc40008001203 */
[----:B--2---:R-:W-:-:S05]  /*f9f0*/  I2FP.F32.U32 R2, R10 ;  /* 0x0000000a00027245 */ /* 0x004fca0000201000 */
[----:B------:R-:W-:Y:S01]  /*fa00*/  FMUL R4, R2, UR5 ;  /* 0x0000000502047c20 */ /* 0x000fe20008400000 */
[----:B------:R-:W-:Y:S01]  /*fa10*/  SHF.R.U32.HI R2, RZ, UR4, R3 ;  /* 0x00000004ff027c19 */ /* 0x000fe20008011603 */
[----:B------:R-:W-:Y:S02]  /*fa20*/  ULDC UR4, c[0x0][0x658] ;  /* 0x0001960000047ab9 */ /* 0x000fe40000000800 */
[----:B------:R2:W4:Y:S01]  /*fa30*/  F2I.U32.TRUNC.NTZ R18, R4 ;  /* 0x0000000400127305 */ /* 0x000522000020f000 */
[----:B------:R-:W-:Y:S01]  /*fa40*/  SHF.R.U64 R16, R13, UR6, R2 ;  /* 0x000000060d107c19 */ /* 0x000fe20008001202 */
[----:B---3--:R-:W-:Y:S01]  /*fa50*/  IMAD.MOV R6, RZ, RZ, -R6 ;  /* 0x000000ffff067224 */ /* 0x008fe200078e0a06 */
[----:B------:R-:W-:-:S03]  /*fa60*/  SHF.R.U32.HI R3, RZ, UR6, R2 ;  /* 0x00000006ff037c19 */ /* 0x000fc60008011602 */
[----:B0-----:R-:W-:Y:S01]  /*fa70*/  IMAD R12, R7, R6, R12 ;  /* 0x00000006070c7224 */ /* 0x001fe200078e020c */
[--C-:B------:R-:W-:Y:S02]  /*fa80*/  SHF.R.U64 R14, R16, UR4, R3.reuse ;  /* 0x00000004100e7c19 */ /* 0x100fe40008001203 */
[----:B------:R-:W-:-:S03]  /*fa90*/  SHF.R.U32.HI R3, RZ, UR4, R3 ;  /* 0x00000004ff037c19 */ /* 0x000fc60008011603 */
[----:B------:R-:W-:Y:S01]  /*faa0*/  IMAD.MOV.U32 R2, RZ, RZ, R14 ;  /* 0x000000ffff027224 */ /* 0x000fe200078e000e */
[----:B--2-4-:R-:W-:Y:S06]  /*fab0*/  @!P1 BRA `(.L_x_310) ;  /* 0x0000000000289947 */ /* 0x014fec0003800000 */
        /* <DEDUP_REMOVED lines=10> */
.L_x_310:
[----:B------:R-:W-:Y:S01]  /*fb60*/  ULDC UR4, c[0x0][0x648] ;  /* 0x0001920000047ab9 */ /* 0x000fe20000000800 */
[----:B------:R-:W-:Y:S01]  /*fb70*/  IMAD.MOV R18, RZ, RZ, -R18 ;  /* 0x000000ffff127224 */ /* 0x000fe200078e0a12 */
[----:B------:R-:W-:Y:S01]  /*fb80*/  SHF.R.U64 R3, R2, UR4, R3 ;  /* 0x0000000402037c19 */ /* 0x000fe20008001203 */
[----:B------:R-:W-:Y:S01]  /*fb90*/  ULDC UR4, c[0x0][0x638] ;  /* 0x00018e0000047ab9 */ /* 0x000fe20000000800 */
[----:B------:R-:W-:Y:S01]  /*fba0*/  LOP3.LUT R2, R16, UR19, RZ, 0xc0, !PT ;  /* 0x0000001310027c12 */ /* 0x000fe2000f8ec0ff */
[----:B-1----:R-:W-:Y:S01]  /*fbb0*/  @P2 IMAD R12, R15, R18, R10 ;  /* 0x000000120f0c2224 */ /* 0x002fe200078e020a */
[----:B------:R-:W-:Y:S01]  /*fbc0*/  LOP3.LUT R13, R13, UR18, RZ, 0xc0, !PT ;  /* 0x000000120d0d7c12 */ /* 0x000fe2000f8ec0ff */
[----:B------:R-:W-:Y:S01]  /*fbd0*/  IMAD.MOV R5, RZ, RZ, -R3 ;  /* 0x000000ffff057224 */ /* 0x000fe200078e0a03 */
[----:B------:R-:W-:Y:S01]  /*fbe0*/  ULDC UR5, c[0x0][0x610] ;  /* 0x0001840000057ab9 */ /* 0x000fe20000000800 */
[----:B------:R-:W-:Y:S02]  /*fbf0*/  IMAD R3, R3, UR22, R2 ;  /* 0x0000001603037c24 */ /* 0x000fe4000f8e0202 */
[----:B------:R-:W-:Y:S01]  /*fc00*/  IMAD R14, R5, UR4, R14 ;  /* 0x00000004050e7c24 */ /* 0x000fe2000f8e020e */
[----:B------:R-:W-:Y:S01]  /*fc10*/  ULDC UR4, c[0x0][0x600] ;  /* 0x0001800000047ab9 */ /* 0x000fe20000000800 */
[----:B------:R-:W-:-:S02]  /*fc20*/  IMAD R3, R3, UR5, R12 ;  /* 0x0000000503037c24 */ /* 0x000fc4000f8e020c */
[----:B------:R-:W-:Y:S02]  /*fc30*/  IMAD R14, R14, UR4, R13 ;  /* 0x000000040e0e7c24 */ /* 0x000fe4000f8e020d */
[----:B------:R-:W-:-:S03]  /*fc40*/  IMAD.MOV.U32 R2, RZ, RZ, 0x1 ;  /* 0x00000001ff027424 */ /* 0x000fc600078e00ff */
[----:B------:R-:W-:Y:S02]  /*fc50*/  SEL R4, R14, R3, !P2 ;  /* 0x000000030e047207 */ /* 0x000fe40005000000 */
[----:B------:R-:W-:-:S03]  /*fc60*/  SEL R3, R3, R14, !P2 ;  /* 0x0000000e03037207 */ /* 0x000fc60005000000 */
[----:B------:R1:W-:Y:S04]  /*fc70*/  STL [R1+0x88], R4 ;  /* 0x0000880401007387 */ /* 0x0003e80000100800 */
[----:B------:R1:W-:Y:S04]  /*fc80*/  STL [R1+0x78], R11 ;  /* 0x0000780b01007387 */ /* 0x0003e80000100800 */
[----:B------:R1:W-:Y:S02]  /*fc90*/  STL [R1+0x84], R3 ;  /* 0x0000840301007387 */ /* 0x0003e40000100800 */
.L_x_308:
[----:B------:R-:W-:Y:S05]  /*fca0*/  BSYNC B1 ;  /* 0x0000000000017941 */ /* 0x000fea0003800000 */
.L_x_307:
[----:B------:R-:W-:-:S13]  /*fcb0*/  LOP3.LUT P1, RZ, R2, 0xff, RZ, 0xc0, !PT ;  /* 0x000000ff02ff7812 */ /* 0x000fda000782c0ff */
[----:B------:R-:W-:Y:S05]  /*fcc0*/  @P1 BRA `(.L_x_311) ;  /* 0xfffffff4000c1947 */ /* 0x000fea000383ffff */
[----:B------:R-:W-:Y:S05]  /*fcd0*/  BSYNC B0 ;  /* 0x0000000000007941 */ /* 0x000fea0003800000 */
.L_x_299:
[----:B------:R-:W-:-:S03]  /*fce0*/  UMOV UR4, 0xffffffff ;  /* 0xffffffff00047882 */ /* 0x000fc60000000000 */
[----:B------:R-:W-:Y:S05]  /*fcf0*/  BRA.DIV UR4, `(.L_x_312) ;  /* 0x0000000e04e07947 */ /* 0x000fea000b800000 */
[----:B------:R-:W-:-:S13]  /*fd00*/  ELECT P0, URZ, PT ;  /* 0x00000000003f782f */ /* 0x000fda0003800000 */
.L_x_346:
[----:B------:R-:W-:Y:S04]  /*fd10*/  BSSY B0, `(.L_x_313) ;  /* 0x00000ce000007945 */ /* 0x000fe80003800000 */
[----:B------:R-:W-:Y:S05]  /*fd20*/  @!P0 BRA `(.L_x_314) ;  /* 0x0000000c00308947 */ /* 0x000fea0003800000 */
[----:B------:R-:W-:-:S04]  /*fd30*/  ULOP3.LUT UR4, UR13, 0x2, URZ, 0xfc, !UPT ;  /* 0x000000020d047892 */ /* 0x000fc8000f8efc3f */
[----:B------:R-:W-:-:S06]  /*fd40*/  UISETP.NE.AND UP0, UPT, UR4, 0x3, UPT ;  /* 0x000000030400788c */ /* 0x000fcc000bf05270 */
[----:B------:R-:W-:-:S13]  /*fd50*/  PLOP3.LUT P0, PT, PT, PT, UP0, 0x80, 0x0 ;  /* 0x000000000000781c */ /* 0x000fda0003f0f008 */
[----:B------:R-:W-:Y:S05]  /*fd60*/  @!P0 BRA `(.L_x_315) ;  /* 0x0000000000048947 */ /* 0x000fea0003800000 */
[----:B------:R-:W-:Y:S01]  /*fd70*/  BPT.TRAP 0x1 ;  /* 0x000000040000795c */ /* 0x000fe20000300000 */
.L_x_315:
[----:B01----:R-:W0:Y:S01]  /*fd80*/  S2R R3, SR_CgaCtaId ;  /* 0x0000000000037919 */ /* 0x003e220000008800 */
[----:B------:R-:W-:-:S04]  /*fd90*/  MOV R2, 0x400 ;  /* 0x0000040000027802 */ /* 0x000fc80000000f00 */
[----:B0-----:R-:W-:Y:S02]  /*fda0*/  LEA R3, R3, R2, 0x18 ;  /* 0x0000000203037211 */ /* 0x001fe400078ec0ff */
[----:B------:R-:W-:-:S03]  /*fdb0*/  SHF.L.U32 R2, R0, 0x1f, RZ ;  /* 0x0000001f00027819 */ /* 0x000fc600000006ff */
[----:B------:R-:W-:-:S04]  /*fdc0*/  VIADD R3, R3, 0xb0 ;  /* 0x000000b003037836 */ /* 0x000fc80000000000 */
[C---:B------:R-:W-:Y:S02]  /*fdd0*/  IMAD R7, R8.reuse, 0x8, R3 ;  /* 0x0000000808077824 */ /* 0x040fe400078e0203 */
[----:B------:R-:W-:Y:S02]  /*fde0*/  VIADD R8, R8, 0x1 ;  /* 0x0000000108087836 */ /* 0x000fe40000000000 */
[----:B------:R-:W0:Y:S03]  /*fdf0*/  SYNCS.PHASECHK.TRANS64.TRYWAIT P0, [R7+URZ], R2 ;  /* 0x00000002070075a7 */ /* 0x000e26000800017f */
[----:B------:R-:W-:-:S04]  /*fe00*/  ISETP.NE.AND P1, PT, R8, 0x16, PT ;  /* 0x000000160800780c */ /* 0x000fc80003f25270 */
[----:B------:R-:W-:Y:S02]  /*fe10*/  SEL R5, RZ, 0x1, P1 ;  /* 0x00000001ff057807 */ /* 0x000fe40000800000 */
[----:B------:R-:W-:Y:S02]  /*fe20*/  SEL R8, R8, RZ, P1 ;  /* 0x000000ff08087207 */ /* 0x000fe40000800000 */
[----:B------:R-:W-:-:S03]  /*fe30*/  LOP3.LUT R5, R0, R5, RZ, 0x3c, !PT ;  /* 0x0000000500057212 */ /* 0x000fc600078e3cff */
[----:B------:R-:W-:Y:S01]  /*fe40*/  IMAD R9, R8, 0x8, R3 ;  /* 0x0000000808097824 */ /* 0x000fe200078e0203 */
[----:B------:R-:W-:Y:S01]  /*fe50*/  SHF.L.U32 R4, R5, 0x1f, RZ ;  /* 0x0000001f05047819 */ /* 0x000fe200000006ff */
[----:B0-----:R-:W-:Y:S06]  /*fe60*/  @!P0 BRA `(.L_x_316) ;  /* 0x0000000c00a88947 */ /* 0x001fec0003800000 */
.L_x_347:
[----:B------:R-:W1:Y:S01]  /*fe70*/  SYNCS.PHASECHK.TRANS64.TRYWAIT P0, [R9+URZ], R4 ;  /* 0x00000004090075a7 */ /* 0x000e62000800017f */
[----:B------:R-:W-:-:S05]  /*fe80*/  VIADD R0, R8, 0x1 ;  /* 0x0000000108007836 */ /* 0x000fca0000000000 */
[----:B------:R-:W-:-:S04]  /*fe90*/  ISETP.NE.AND P1, PT, R0, 0x16, PT ;  /* 0x000000160000780c */ /* 0x000fc80003f25270 */
[----:B0-----:R-:W-:Y:S02]  /*fea0*/  SEL R2, RZ, 0x1, P1 ;  /* 0x00000001ff027807 */ /* 0x001fe40000800000 */
[----:B------:R-:W-:Y:S02]  /*feb0*/  SEL R0, R0, RZ, P1 ;  /* 0x000000ff00007207 */ /* 0x000fe40000800000 */
[----:B------:R-:W-:-:S03]  /*fec0*/  LOP3.LUT R7, R5, R2, RZ, 0x3c, !PT ;  /* 0x0000000205077212 */ /* 0x000fc600078e3cff */
[----:B------:R-:W-:Y:S01]  /*fed0*/  IMAD R6, R0, 0x8, R3 ;  /* 0x0000000800067824 */ /* 0x000fe200078e0203 */
[----:B------:R-:W-:Y:S01]  /*fee0*/  SHF.L.U32 R5, R7, 0x1f, RZ ;  /* 0x0000001f07057819 */ /* 0x000fe200000006ff */
[----:B-1----:R-:W-:Y:S06]  /*fef0*/  @!P0 BRA `(.L_x_317) ;  /* 0x0000000c00988947 */ /* 0x002fec0003800000 */
.L_x_348:
[----:B------:R-:W1:Y:S01]  /*ff00*/  SYNCS.PHASECHK.TRANS64.TRYWAIT P0, [R6+URZ], R5 ;  /* 0x00000005060075a7 */ /* 0x000e62000800017f */
[----:B------:R-:W-:-:S05]  /*ff10*/  VIADD R0, R0, 0x1 ;  /* 0x0000000100007836 */ /* 0x000fca0000000000 */
[----:B------:R-:W-:-:S04]  /*ff20*/  ISETP.NE.AND P1, PT, R0, 0x16, PT ;  /* 0x000000160000780c */ /* 0x000fc80003f25270 */
[----:B------:R-:W-:Y:S02]  /*ff30*/  SEL R2, RZ, 0x1, P1 ;  /* 0x00000001ff027807 */ /* 0x000fe40000800000 */
[----:B------:R-:W-:Y:S02]  /*ff40*/  SEL R0, R0, RZ, P1 ;  /* 0x000000ff00007207 */ /* 0x000fe40000800000 */
[----:B------:R-:W-:-:S03]  /*ff50*/  LOP3.LUT R7, R7, R2, RZ, 0x3c, !PT ;  /* 0x0000000207077212 */ /* 0x000fc600078e3cff */
[----:B0-----:R-:W-:Y:S01]  /*ff60*/  IMAD R9, R0, 0x8, R3 ;  /* 0x0000000800097824 */ /* 0x001fe200078e0203 */
[----:B------:R-:W-:Y:S01]  /*ff70*/  SHF.L.U32 R4, R7, 0x1f, RZ ;  /* 0x0000001f07047819 */ /* 0x000fe200000006ff */
[----:B-1----:R-:W-:Y:S06]  /*ff80*/  @!P0 BRA `(.L_x_318) ;  /* 0x0000000c00888947 */ /* 0x002fec0003800000 */
.L_x_349:
        /* <DEDUP_REMOVED lines=9> */
.L_x_350:
        /* <DEDUP_REMOVED lines=9> */
.L_x_351:
        /* <DEDUP_REMOVED lines=9> */
.L_x_352:
        /* <DEDUP_REMOVED lines=9> */
.L_x_353:
        /* <DEDUP_REMOVED lines=9> */
.L_x_354:
        /* <DEDUP_REMOVED lines=9> */
.L_x_355:
        /* <DEDUP_REMOVED lines=9> */
.L_x_356:
        /* <DEDUP_REMOVED lines=9> */
.L_x_357:
        /* <DEDUP_REMOVED lines=9> */
.L_x_358:
        /* <DEDUP_REMOVED lines=9> */
.L_x_359:
        /* <DEDUP_REMOVED lines=9> */
.L_x_360:
        /* <DEDUP_REMOVED lines=9> */
.L_x_361:
        /* <DEDUP_REMOVED lines=9> */
.L_x_362:
        /* <DEDUP_REMOVED lines=9> */
.L_x_363:
        /* <DEDUP_REMOVED lines=9> */
.L_x_364:
        /* <DEDUP_REMOVED lines=9> */
.L_x_365:
        /* <DEDUP_REMOVED lines=9> */
.L_x_366:
[----:B------:R-:W1:Y:S01]  /*10920*/  SYNCS.PHASECHK.TRANS64.TRYWAIT P0, [R6+URZ], R5 ;  /* 0x00000005060075a7 */ /* 0x000e62000800017f */
[----:B------:R-:W-:-:S05]  /*10930*/  VIADD R0, R0, 0x1 ;  /* 0x0000000100007836 */ /* 0x000fca0000000000 */
[----:B------:R-:W-:-:S04]  /*10940*/  ISETP.NE.AND P1, PT, R0, 0x16, PT ;  /* 0x000000160000780c */ /* 0x000fc80003f25270 */
[----:B------:R-:W-:Y:S02]  /*10950*/  SEL R2, RZ, 0x1, P1 ;  /* 0x00000001ff027807 */ /* 0x000fe40000800000 */
[----:B------:R-:W-:Y:S02]  /*10960*/  SEL R0, R0, RZ, P1 ;  /* 0x000000ff00007207 */ /* 0x000fe40000800000 */
[----:B------:R-:W-:Y:S01]  /*10970*/  LOP3.LUT R2, R7, R2, RZ, 0x3c, !PT ;  /* 0x0000000207027212 */ /* 0x000fe200078e3cff */
[----:B-1----:R-:W-:Y:S06]  /*10980*/  @!P0 BRA `(.L_x_336) ;  /* 0x0000000800708947 */ /* 0x002fec0003800000 */
.L_x_367:
[----:B------:R-:W-:Y:S01]  /*10990*/  IMAD R3, R0, 0x8, R3 ;  /* 0x0000000800037824 */ /* 0x000fe200078e0203 */
[----:B------:R-:W-:-:S07]  /*109a0*/  SHF.L.U32 R0, R2, 0x1f, RZ ;  /* 0x0000001f02007819 */ /* 0x000fce00000006ff */
.L_x_337:
[----:B--2---:R2:W3:Y:S02]  /*109b0*/  SYNCS.PHASECHK.TRANS64.TRYWAIT P0, [R3+URZ], R0 ;  /* 0x00000000030075a7 */ /* 0x0044e4000800017f */
[----:B---3--:R-:W-:Y:S05]  /*109c0*/  @!P0 NANOSLEEP.SYNCS 0x989680 ;  /* 0x009896800000895d */ /* 0x008fea0003900000 */
[----:B------:R-:W3:Y:S02]  /*109d0*/  @!P0 SYNCS.PHASECHK.TRANS64 P0, [R3+URZ], R0 ;  /* 0x00000000030085a7 */ /* 0x000ee4000800007f */
[----:B---3--:R-:W-:Y:S05]  /*109e0*/  @!P0 BRA `(.L_x_337) ;  /* 0xfffffffc00f08947 */ /* 0x008fea000383ffff */
.L_x_314:
[----:B------:R-:W-:Y:S05]  /*109f0*/  BSYNC B0 ;  /* 0x0000000000007941 */ /* 0x000fea0003800000 */
.L_x_313:
[----:B------:R-:W-:Y:S05]  /*10a00*/  EXIT ;  /* 0x000000000000794d */ /* 0x000fea0003800000 */
.L_x_16:
[----:B---3--:R-:W-:-:S04]  /*10a10*/  IMAD.U32 R3, RZ, RZ, UR17 ;  /* 0x00000011ff037e24 */ /* 0x008fc8000f8e00ff */
[----:B------:R3:W4:Y:S03]  /*10a20*/  SYNCS.PHASECHK.TRANS64.TRYWAIT P0, [R3+URZ+-0x8], R0 ;  /* 0xfffff800030075a7 */ /* 0x000726000800017f */
[----:B----4-:R-:W-:Y:S05]  /*10a30*/  @!P0 NANOSLEEP.SYNCS 0x989680 ;  /* 0x009896800000895d */ /* 0x010fea0003900000 */
[----:B------:R-:W4:Y:S02]  /*10a40*/  @!P0 SYNCS.PHASECHK.TRANS64 P0, [R3+URZ+-0x8], R0 ;  /* 0xfffff800030085a7 */ /* 0x000f24000800007f */
[----:B----4-:R-:W-:Y:S05]  /*10a50*/  @!P0 BRA `(.L_x_16) ;  /* 0xfffffffc00ec8947 */ /* 0x010fea000383ffff */
[----:B------:R-:W-:Y:S05]  /*10a60*/  BRA `(.L_x_338) ;  /* 0xffffff0c006c7947 */ /* 0x000fea000383ffff */
.L_x_21:
[----:B-1----:R-:W-:-:S04]  /*10a70*/  IMAD.U32 R3, RZ, RZ, UR6 ;  /* 0x00000006ff037e24 */ /* 0x002fc8000f8e00ff */
[----:B------:R1:W2:Y:S03]  /*10a80*/  SYNCS.PHASECHK.TRANS64.TRYWAIT P0, [R3+URZ], R0 ;  /* 0x00000000030075a7 */ /* 0x0002a6000800017f */
[----:B--2---:R-:W-:Y:S05]  /*10a90*/  @!P0 NANOSLEEP.SYNCS 0x989680 ;  /* 0x009896800000895d */ /* 0x004fea0003900000 */
[----:B------:R-:W2:Y:S02]  /*10aa0*/  @!P0 SYNCS.PHASECHK.TRANS64 P0, [R3+URZ], R0 ;  /* 0x00000000030085a7 */ /* 0x000ea4000800007f */
[----:B--2---:R-:W-:Y:S05]  /*10ab0*/  @!P0 BRA `(.L_x_21) ;  /* 0xfffffffc00ec8947 */ /* 0x004fea000383ffff */
[----:B------:R-:W-:Y:S05]  /*10ac0*/  BRA `(.L_x_20) ;  /* 0xffffff1400d87947 */ /* 0x000fea000383ffff */
.L_x_27:
[----:B-----5:R1:W-:Y:S02]  /*10ad0*/  STL [R1+0x9c], R0 ;  /* 0x00009c0001007387 */ /* 0x0203e40000100800 */
[----:B-1----:R-:W-:-:S04]  /*10ae0*/  IMAD.U32 R0, RZ, RZ, UR9 ;  /* 0x00000009ff007e24 */ /* 0x002fc8000f8e00ff */
[----:B------:R1:W3:Y:S03]  /*10af0*/  SYNCS.PHASECHK.TRANS64.TRYWAIT P0, [R0+URZ], R229 ;  /* 0x000000e5000075a7 */ /* 0x0002e6000800017f */
[----:B---3--:R-:W-:Y:S05]  /*10b00*/  @!P0 NANOSLEEP.SYNCS 0x989680 ;  /* 0x009896800000895d */ /* 0x008fea0003900000 */
[----:B------:R1:W3:Y:S02]  /*10b10*/  @!P0 SYNCS.PHASECHK.TRANS64 P0, [R0+URZ], R229 ;  /* 0x000000e5000085a7 */ /* 0x0002e4000800007f */
[----:B-1----:R1:W5:Y:S02]  /*10b20*/  LDL.LU R0, [R1+0x9c] ;  /* 0x00009c0001007983 */ /* 0x0023640000300800 */
[----:B-1-3--:R-:W-:Y:S05]  /*10b30*/  @!P0 BRA `(.L_x_27) ;  /* 0xfffffffc00e48947 */ /* 0x00afea000383ffff */
[----:B------:R-:W-:Y:S05]  /*10b40*/  BRA `(.L_x_26) ;  /* 0xffffff28002c7947 */ /* 0x000fea000383ffff */
.L_x_35:
[----:B---3--:R-:W-:-:S04]  /*10b50*/  IMAD.U32 R25, RZ, RZ, UR17 ;  /* 0x00000011ff197e24 */ /* 0x008fc8000f8e00ff */
[----:B------:R3:W4:Y:S03]  /*10b60*/  SYNCS.PHASECHK.TRANS64.TRYWAIT P0, [R25+URZ+0x8], R24 ;  /* 0x00000818190075a7 */ /* 0x000726000800017f */
[----:B----4-:R-:W-:Y:S05]  /*10b70*/  @!P0 NANOSLEEP.SYNCS 0x989680 ;  /* 0x009896800000895d */ /* 0x010fea0003900000 */
[----:B------:R-:W4:Y:S02]  /*10b80*/  @!P0 SYNCS.PHASECHK.TRANS64 P0, [R25+URZ+0x8], R24 ;  /* 0x00000818190085a7 */ /* 0x000f24000800007f */
[----:B----4-:R-:W-:Y:S05]  /*10b90*/  @!P0 BRA `(.L_x_35) ;  /* 0xfffffffc00ec8947 */ /* 0x010fea000383ffff */
[----:B------:R-:W-:Y:S05]  /*10ba0*/  BRA `(.L_x_339) ;  /* 0xffffff4800f07947 */ /* 0x000fea000383ffff */
.L_x_300:
[----:B------:R-:W-:Y:S01]  /*10bb0*/  BSSY B1, `(.L_x_340) ;  /* 0x0000006000017945 */ /* 0x000fe20003800000 */
[----:B------:R-:W-:-:S07]  /*10bc0*/  IMAD.MOV.U32 R2, RZ, RZ, -0x1 ;  /* 0xffffffffff027424 */ /* 0x000fce00078e00ff */
[----:B------:R-:W-:Y:S05]  /*10bd0*/  WARPSYNC.COLLECTIVE R2, `(.L_x_341) ;  /* 0x00000000020c7348 */ /* 0x000fea0003c00000 */
[----:B------:R-:W-:Y:S02]  /*10be0*/  ELECT P1, UR62, PT ;  /* 0x00000000003e782f */ /* 0x000fe40003820000 */
[----:B------:R-:W-:Y:S01]  /*10bf0*/  MOV R2, UR62 ;  /* 0x0000003e00027c02 */ /* 0x000fe20008000f00 */
[----:B------:R-:W-:Y:S10]  /*10c00*/  ENDCOLLECTIVE ;  /* 0x000000000000791b */ /* 0x000ff40003800000 */
.L_x_341:
[----:B------:R-:W-:Y:S05]  /*10c10*/  BSYNC B1 ;  /* 0x0000000000017941 */ /* 0x000fea0003800000 */
.L_x_340:
[----:B------:R-:W-:Y:S05]  /*10c20*/  BRA `(.L_x_342) ;  /* 0xffffffe400407947 */ /* 0x000fea000383ffff */
.L_x_303:
[----:B-1----:R1:W2:Y:S02]  /*10c30*/  SYNCS.PHASECHK.TRANS64.TRYWAIT P1, [R11+URZ+0xb0], R4 ;  /* 0x0000b0040b0075a7 */ /* 0x0022a4000802017f */
[----:B--2---:R-:W-:Y:S05]  /*10c40*/  @!P1 NANOSLEEP.SYNCS 0x989680 ;  /* 0x009896800000995d */ /* 0x004fea0003900000 */
[----:B------:R-:W2:Y:S02]  /*10c50*/  @!P1 SYNCS.PHASECHK.TRANS64 P1, [R11+URZ+0xb0], R4 ;  /* 0x0000b0040b0095a7 */ /* 0x000ea4000802007f */
[----:B--2---:R-:W-:Y:S05]  /*10c60*/  @!P1 BRA `(.L_x_303) ;  /* 0xfffffffc00f09947 */ /* 0x004fea000383ffff */
[----:B------:R-:W-:Y:S05]  /*10c70*/  BRA `(.L_x_343) ;  /* 0xffffffe4007c7947 */ /* 0x000fea000383ffff */
.L_x_312:
[----:B------:R-:W-:Y:S01]  /*10c80*/  BSSY B0, `(.L_x_344) ;  /* 0x0000006000007945 */ /* 0x000fe20003800000 */
[----:B------:R-:W-:-:S07]  /*10c90*/  IMAD.MOV.U32 R2, RZ, RZ, -0x1 ;  /* 0xffffffffff027424 */ /* 0x000fce00078e00ff */
[----:B01----:R-:W-:Y:S05]  /*10ca0*/  WARPSYNC.COLLECTIVE R2, `(.L_x_345) ;  /* 0x00000000020c7348 */ /* 0x003fea0003c00000 */
[----:B------:R-:W-:Y:S02]  /*10cb0*/  ELECT P1, UR62, PT ;  /* 0x00000000003e782f */ /* 0x000fe40003820000 */
[----:B------:R-:W-:Y:S01]  /*10cc0*/  MOV R2, UR62 ;  /* 0x0000003e00027c02 */ /* 0x000fe20008000f00 */
[----:B01----:R-:W-:Y:S10]  /*10cd0*/  ENDCOLLECTIVE ;  /* 0x000000000000791b */ /* 0x003ff40003800000 */
.L_x_345:
[----:B------:R-:W-:Y:S05]  /*10ce0*/  BSYNC B0 ;  /* 0x0000000000007941 */ /* 0x000fea0003800000 */
.L_x_344:
[----:B------:R-:W-:Y:S01]  /*10cf0*/  PLOP3.LUT P0, PT, P1, PT, PT, 0x80, 0x0 ;  /* 0x000000000000781c */ /* 0x000fe20000f0f070 */
[----:B------:R-:W-:-:S12]  /*10d00*/  BRA `(.L_x_346) ;  /* 0xfffffff000007947 */ /* 0x000fd8000383ffff */
.L_x_316:
[----:B0-----:R0:W1:Y:S02]  /*10d10*/  SYNCS.PHASECHK.TRANS64.TRYWAIT P0, [R7+URZ], R2 ;  /* 0x00000002070075a7 */ /* 0x001064000800017f */
[----:B-1----:R-:W-:Y:S05]  /*10d20*/  @!P0 NANOSLEEP.SYNCS 0x989680 ;  /* 0x009896800000895d */ /* 0x002fea0003900000 */
[----:B------:R-:W1:Y:S02]  /*10d30*/  @!P0 SYNCS.PHASECHK.TRANS64 P0, [R7+URZ], R2 ;  /* 0x00000002070085a7 */ /* 0x000e64000800007f */
[----:B-1----:R-:W-:Y:S05]  /*10d40*/  @!P0 BRA `(.L_x_316) ;  /* 0xfffffffc00f08947 */ /* 0x002fea000383ffff */
[----:B------:R-:W-:Y:S05]  /*10d50*/  BRA `(.L_x_347) ;  /* 0xfffffff000447947 */ /* 0x000fea000383ffff */
.L_x_317:
[----:B0-----:R0:W1:Y:S02]  /*10d60*/  SYNCS.PHASECHK.TRANS64.TRYWAIT P0, [R9+URZ], R4 ;  /* 0x00000004090075a7 */ /* 0x001064000800017f */
[----:B-1----:R-:W-:Y:S05]  /*10d70*/  @!P0 NANOSLEEP.SYNCS 0x989680 ;  /* 0x009896800000895d */ /* 0x002fea0003900000 */
[----:B------:R-:W1:Y:S02]  /*10d80*/  @!P0 SYNCS.PHASECHK.TRANS64 P0, [R9+URZ], R4 ;  /* 0x00000004090085a7 */ /* 0x000e64000800007f */
[----:B-1----:R-:W-:Y:S05]  /*10d90*/  @!P0 BRA `(.L_x_317) ;  /* 0xfffffffc00f08947 */ /* 0x002fea000383ffff */
[----:B------:R-:W-:Y:S05]  /*10da0*/  BRA `(.L_x_348) ;  /* 0xfffffff000547947 */ /* 0x000fea000383ffff */
.L_x_318:
[----:B0-----:R0:W1:Y:S02]  /*10db0*/  SYNCS.PHASECHK.TRANS64.TRYWAIT P0, [R6+URZ], R5 ;  /* 0x00000005060075a7 */ /* 0x001064000800017f */
[----:B-1----:R-:W-:Y:S05]  /*10dc0*/  @!P0 NANOSLEEP.SYNCS 0x989680 ;  /* 0x009896800000895d */ /* 0x002fea0003900000 */
[----:B------:R-:W1:Y:S02]  /*10dd0*/  @!P0 SYNCS.PHASECHK.TRANS64 P0, [R6+URZ], R5 ;  /* 0x00000005060085a7 */ /* 0x000e64000800007f */
[----:B-1----:R-:W-:Y:S05]  /*10de0*/  @!P0 BRA `(.L_x_318) ;  /* 0xfffffffc00f08947 */ /* 0x002fea000383ffff */
[----:B------:R-:W-:Y:S05]  /*10df0*/  BRA `(.L_x_349) ;  /* 0xfffffff000647947 */ /* 0x000fea000383ffff */
.L_x_319:
[----:B0-----:R0:W1:Y:S02]  /*10e00*/  SYNCS.PHASECHK.TRANS64.TRYWAIT P0, [R9+URZ], R4 ;  /* 0x00000004090075a7 */ /* 0x001064000800017f */
[----:B-1----:R-:W-:Y:S05]  /*10e10*/  @!P0 NANOSLEEP.SYNCS 0x989680 ;  /* 0x009896800000895d */ /* 0x002fea0003900000 */
[----:B------:R-:W1:Y:S02]  /*10e20*/  @!P0 SYNCS.PHASECHK.TRANS64 P0, [R9+URZ], R4 ;  /* 0x00000004090085a7 */ /* 0x000e64000800007f */
[----:B-1----:R-:W-:Y:S05]  /*10e30*/  @!P0 BRA `(.L_x_319) ;  /* 0xfffffffc00f08947 */ /* 0x002fea000383ffff */
[----:B------:R-:W-:Y:S05]  /*10e40*/  BRA `(.L_x_350) ;  /* 0xfffffff000747947 */ /* 0x000fea000383ffff */
.L_x_320:
[----:B0-----:R0:W1:Y:S02]  /*10e50*/  SYNCS.PHASECHK.TRANS64.TRYWAIT P0, [R6+URZ], R5 ;  /* 0x00000005060075a7 */ /* 0x001064000800017f */
[----:B-1----:R-:W-:Y:S05]  /*10e60*/  @!P0 NANOSLEEP.SYNCS 0x989680 ;  /* 0x009896800000895d */ /* 0x002fea0003900000 */
[----:B------:R-:W1:Y:S02]  /*10e70*/  @!P0 SYNCS.PHASECHK.TRANS64 P0, [R6+URZ], R5 ;  /* 0x00000005060085a7 */ /* 0x000e64000800007f */
[----:B-1----:R-:W-:Y:S05]  /*10e80*/  @!P0 BRA `(.L_x_320) ;  /* 0xfffffffc00f08947 */ /* 0x002fea000383ffff */
[----:B------:R-:W-:Y:S05]  /*10e90*/  BRA `(.L_x_351) ;  /* 0xfffffff000847947 */ /* 0x000fea000383ffff */
.L_x_321:
[----:B0-----:R0:W1:Y:S02]  /*10ea0*/  SYNCS.PHASECHK.TRANS64.TRYWAIT P0, [R9+URZ], R4 ;  /* 0x00000004090075a7 */ /* 0x001064000800017f */
[----:B-1----:R-:W-:Y:S05]  /*10eb0*/  @!P0 NANOSLEEP.SYNCS 0x989680 ;  /* 0x009896800000895d */ /* 0x002fea0003900000 */
[----:B------:R-:W1:Y:S02]  /*10ec0*/  @!P0 SYNCS.PHASECHK.TRANS64 P0, [R9+URZ], R4 ;  /* 0x00000004090085a7 */ /* 0x000e64000800007f */
[----:B-1----:R-:W-:Y:S05]  /*10ed0*/  @!P0 BRA `(.L_x_321) ;  /* 0xfffffffc00f08947 */ /* 0x002fea000383ffff */
[----:B------:R-:W-:Y:S05]  /*10ee0*/  BRA `(.L_x_352) ;  /* 0xfffffff000947947 */ /* 0x000fea000383ffff */
.L_x_322:
[----:B0-----:R0:W1:Y:S02]  /*10ef0*/  SYNCS.PHASECHK.TRANS64.TRYWAIT P0, [R6+URZ], R5 ;  /* 0x00000005060075a7 */ /* 0x001064000800017f */
[----:B-1----:R-:W-:Y:S05]  /*10f00*/  @!P0 NANOSLEEP.SYNCS 0x989680 ;  /* 0x009896800000895d */ /* 0x002fea0003900000 */
[----:B------:R-:W1:Y:S02]  /*10f10*/  @!P0 SYNCS.PHASECHK.TRANS64 P0, [R6+URZ], R5 ;  /* 0x00000005060085a7 */ /* 0x000e64000800007f */
[----:B-1----:R-:W-:Y:S05]  /*10f20*/  @!P0 BRA `(.L_x_322) ;  /* 0xfffffffc00f08947 */ /* 0x002fea000383ffff */
[----:B------:R-:W-:Y:S05]  /*10f30*/  BRA `(.L_x_353) ;  /* 0xfffffff000a47947 */ /* 0x000fea000383ffff */
.L_x_323:
[----:B0-----:R0:W1:Y:S02]  /*10f40*/  SYNCS.PHASECHK.TRANS64.TRYWAIT P0, [R9+URZ], R4 ;  /* 0x00000004090075a7 */ /* 0x001064000800017f */
[----:B-1----:R-:W-:Y:S05]  /*10f50*/  @!P0 NANOSLEEP.SYNCS 0x989680 ;  /* 0x009896800000895d */ /* 0x002fea0003900000 */
[----:B------:R-:W1:Y:S02]  /*10f60*/  @!P0 SYNCS.PHASECHK.TRANS64 P0, [R9+URZ], R4 ;  /* 0x00000004090085a7 */ /* 0x000e64000800007f */
[----:B-1----:R-:W-:Y:S05]  /*10f70*/  @!P0 BRA `(.L_x_323) ;  /* 0xfffffffc00f08947 */ /* 0x002fea000383ffff */
[----:B------:R-:W-:Y:S05]  /*10f80*/  BRA `(.L_x_354) ;  /* 0xfffffff000b47947 */ /* 0x000fea000383ffff */
.L_x_324:
[----:B0-----:R0:W1:Y:S02]  /*10f90*/  SYNCS.PHASECHK.TRANS64.TRYWAIT P0, [R6+URZ], R5 ;  /* 0x00000005060075a7 */ /* 0x001064000800017f */
[----:B-1----:R-:W-:Y:S05]  /*10fa0*/  @!P0 NANOSLEEP.SYNCS 0x989680 ;  /* 0x009896800000895d */ /* 0x002fea0003900000 */
[----:B------:R-:W1:Y:S02]  /*10fb0*/  @!P0 SYNCS.PHASECHK.TRANS64 P0, [R6+URZ], R5 ;  /* 0x00000005060085a7 */ /* 0x000e64000800007f */
[----:B-1----:R-:W-:Y:S05]  /*10fc0*/  @!P0 BRA `(.L_x_324) ;  /* 0xfffffffc00f08947 */ /* 0x002fea000383ffff */
[----:B------:R-:W-:Y:S05]  /*10fd0*/  BRA `(.L_x_355) ;  /* 0xfffffff000c47947 */ /* 0x000fea000383ffff */
.L_x_325:
[----:B0-----:R0:W1:Y:S02]  /*10fe0*/  SYNCS.PHASECHK.TRANS64.TRYWAIT P0, [R9+URZ], R4 ;  /* 0x00000004090075a7 */ /* 0x001064000800017f */
[----:B-1----:R-:W-:Y:S05]  /*10ff0*/  @!P0 NANOSLEEP.SYNCS 0x989680 ;  /* 0x009896800000895d */ /* 0x002fea0003900000 */
[----:B------:R-:W1:Y:S02]  /*11000*/  @!P0 SYNCS.PHASECHK.TRANS64 P0, [R9+URZ], R4 ;  /* 0x00000004090085a7 */ /* 0x000e64000800007f */
[----:B-1----:R-:W-:Y:S05]  /*11010*/  @!P0 BRA `(.L_x_325) ;  /* 0xfffffffc00f08947 */ /* 0x002fea000383ffff */
[----:B------:R-:W-:Y:S05]  /*11020*/  BRA `(.L_x_356) ;  /* 0xfffffff000d47947 */ /* 0x000fea000383ffff */
.L_x_326:
[----:B0-----:R0:W1:Y:S02]  /*11030*/  SYNCS.PHASECHK.TRANS64.TRYWAIT P0, [R6+URZ], R5 ;  /* 0x00000005060075a7 */ /* 0x001064000800017f */
[----:B-1----:R-:W-:Y:S05]  /*11040*/  @!P0 NANOSLEEP.SYNCS 0x989680 ;  /* 0x009896800000895d */ /* 0x002fea0003900000 */
[----:B------:R-:W1:Y:S02]  /*11050*/  @!P0 SYNCS.PHASECHK.TRANS64 P0, [R6+URZ], R5 ;  /* 0x00000005060085a7 */ /* 0x000e64000800007f */
[----:B-1----:R-:W-:Y:S05]  /*11060*/  @!P0 BRA `(.L_x_326) ;  /* 0xfffffffc00f08947 */ /* 0x002fea000383ffff */
[----:B------:R-:W-:Y:S05]  /*11070*/  BRA `(.L_x_357) ;  /* 0xfffffff000e47947 */ /* 0x000fea000383ffff */
.L_x_327:
[----:B0-----:R0:W1:Y:S02]  /*11080*/  SYNCS.PHASECHK.TRANS64.TRYWAIT P0, [R9+URZ], R4 ;  /* 0x00000004090075a7 */ /* 0x001064000800017f */
[----:B-1----:R-:W-:Y:S05]  /*11090*/  @!P0 NANOSLEEP.SYNCS 0x989680 ;  /* 0x009896800000895d */ /* 0x002fea0003900000 */
[----:B------:R-:W1:Y:S02]  /*110a0*/  @!P0 SYNCS.PHASECHK.TRANS64 P0, [R9+URZ], R4 ;  /* 0x00000004090085a7 */ /* 0x000e64000800007f */
[----:B-1----:R-:W-:Y:S05]  /*110b0*/  @!P0 BRA `(.L_x_327) ;  /* 0xfffffffc00f08947 */ /* 0x002fea000383ffff */
[----:B------:R-:W-:Y:S05]  /*110c0*/  BRA `(.L_x_358) ;  /* 0xfffffff000f47947 */ /* 0x000fea000383ffff */
.L_x_328:
[----:B0-----:R0:W1:Y:S02]  /*110d0*/  SYNCS.PHASECHK.TRANS64.TRYWAIT P0, [R6+URZ], R5 ;  /* 0x00000005060075a7 */ /* 0x001064000800017f */
[----:B-1----:R-:W-:Y:S05]  /*110e0*/  @!P0 NANOSLEEP.SYNCS 0x989680 ;  /* 0x009896800000895d */ /* 0x002fea0003900000 */
[----:B------:R-:W1:Y:S02]  /*110f0*/  @!P0 SYNCS.PHASECHK.TRANS64 P0, [R6+URZ], R5 ;  /* 0x00000005060085a7 */ /* 0x000e64000800007f */
[----:B-1----:R-:W-:Y:S05]  /*11100*/  @!P0 BRA `(.L_x_328) ;  /* 0xfffffffc00f08947 */ /* 0x002fea000383ffff */
[----:B------:R-:W-:Y:S05]  /*11110*/  BRA `(.L_x_359) ;  /* 0xfffffff400047947 */ /* 0x000fea000383ffff */
.L_x_329:
[----:B0-----:R0:W1:Y:S02]  /*11120*/  SYNCS.PHASECHK.TRANS64.TRYWAIT P0, [R9+URZ], R4 ;  /* 0x00000004090075a7 */ /* 0x001064000800017f */
[----:B-1----:R-:W-:Y:S05]  /*11130*/  @!P0 NANOSLEEP.SYNCS 0x989680 ;  /* 0x009896800000895d */ /* 0x002fea0003900000 */
[----:B------:R-:W1:Y:S02]  /*11140*/  @!P0 SYNCS.PHASECHK.TRANS64 P0, [R9+URZ], R4 ;  /* 0x00000004090085a7 */ /* 0x000e64000800007f */
[----:B-1----:R-:W-:Y:S05]  /*11150*/  @!P0 BRA `(.L_x_329) ;  /* 0xfffffffc00f08947 */ /* 0x002fea000383ffff */
[----:B------:R-:W-:Y:S05]  /*11160*/  BRA `(.L_x_360) ;  /* 0xfffffff400147947 */ /* 0x000fea000383ffff */
.L_x_330:
[----:B0-----:R0:W1:Y:S02]  /*11170*/  SYNCS.PHASECHK.TRANS64.TRYWAIT P0, [R6+URZ], R5 ;  /* 0x00000005060075a7 */ /* 0x001064000800017f */
[----:B-1----:R-:W-:Y:S05]  /*11180*/  @!P0 NANOSLEEP.SYNCS 0x989680 ;  /* 0x009896800000895d */ /* 0x002fea0003900000 */
[----:B------:R-:W1:Y:S02]  /*11190*/  @!P0 SYNCS.PHASECHK.TRANS64 P0, [R6+URZ], R5 ;  /* 0x00000005060085a7 */ /* 0x000e64000800007f */
[----:B-1----:R-:W-:Y:S05]  /*111a0*/  @!P0 BRA `(.L_x_330) ;  /* 0xfffffffc00f08947 */ /* 0x002fea000383ffff */
[----:B------:R-:W-:Y:S05]  /*111b0*/  BRA `(.L_x_361) ;  /* 0xfffffff400247947 */ /* 0x000fea000383ffff */
.L_x_331:
[----:B0-----:R0:W1:Y:S02]  /*111c0*/  SYNCS.PHASECHK.TRANS64.TRYWAIT P0, [R9+URZ], R4 ;  /* 0x00000004090075a7 */ /* 0x001064000800017f */
[----:B-1----:R-:W-:Y:S05]  /*111d0*/  @!P0 NANOSLEEP.SYNCS 0x989680 ;  /* 0x009896800000895d */ /* 0x002fea0003900000 */
[----:B------:R-:W1:Y:S02]  /*111e0*/  @!P0 SYNCS.PHASECHK.TRANS64 P0, [R9+URZ], R4 ;  /* 0x00000004090085a7 */ /* 0x000e64000800007f */
[----:B-1----:R-:W-:Y:S05]  /*111f0*/  @!P0 BRA `(.L_x_331) ;  /* 0xfffffffc00f08947 */ /* 0x002fea000383ffff */
[----:B------:R-:W-:Y:S05]  /*11200*/  BRA `(.L_x_362) ;  /* 0xfffffff400347947 */ /* 0x000fea000383ffff */
.L_x_332:
[----:B0-----:R0:W1:Y:S02]  /*11210*/  SYNCS.PHASECHK.TRANS64.TRYWAIT P0, [R6+URZ], R5 ;  /* 0x00000005060075a7 */ /* 0x001064000800017f */
[----:B-1----:R-:W-:Y:S05]  /*11220*/  @!P0 NANOSLEEP.SYNCS 0x989680 ;  /* 0x009896800000895d */ /* 0x002fea0003900000 */
[----:B------:R-:W1:Y:S02]  /*11230*/  @!P0 SYNCS.PHASECHK.TRANS64 P0, [R6+URZ], R5 ;  /* 0x00000005060085a7 */ /* 0x000e64000800007f */
[----:B-1----:R-:W-:Y:S05]  /*11240*/  @!P0 BRA `(.L_x_332) ;  /* 0xfffffffc00f08947 */ /* 0x002fea000383ffff */
[----:B------:R-:W-:Y:S05]  /*11250*/  BRA `(.L_x_363) ;  /* 0xfffffff400447947 */ /* 0x000fea000383ffff */
.L_x_333:
[----:B0-----:R0:W1:Y:S02]  /*11260*/  SYNCS.PHASECHK.TRANS64.TRYWAIT P0, [R9+URZ], R4 ;  /* 0x00000004090075a7 */ /* 0x001064000800017f */
[----:B-1----:R-:W-:Y:S05]  /*11270*/  @!P0 NANOSLEEP.SYNCS 0x989680 ;  /* 0x009896800000895d */ /* 0x002fea0003900000 */
[----:B------:R-:W1:Y:S02]  /*11280*/  @!P0 SYNCS.PHASECHK.TRANS64 P0, [R9+URZ], R4 ;  /* 0x00000004090085a7 */ /* 0x000e64000800007f */
[----:B-1----:R-:W-:Y:S05]  /*11290*/  @!P0 BRA `(.L_x_333) ;  /* 0xfffffffc00f08947 */ /* 0x002fea000383ffff */
[----:B------:R-:W-:Y:S05]  /*112a0*/  BRA `(.L_x_364) ;  /* 0xfffffff400547947 */ /* 0x000fea000383ffff */
.L_x_334:
[----:B0-----:R0:W1:Y:S02]  /*112b0*/  SYNCS.PHASECHK.TRANS64.TRYWAIT P0, [R6+URZ], R5 ;  /* 0x00000005060075a7 */ /* 0x001064000800017f */
[----:B-1----:R-:W-:Y:S05]  /*112c0*/  @!P0 NANOSLEEP.SYNCS 0x989680 ;  /* 0x009896800000895d */ /* 0x002fea0003900000 */
[----:B------:R-:W1:Y:S02]  /*112d0*/  @!P0 SYNCS.PHASECHK.TRANS64 P0, [R6+URZ], R5 ;  /* 0x00000005060085a7 */ /* 0x000e64000800007f */
[----:B-1----:R-:W-:Y:S05]  /*112e0*/  @!P0 BRA `(.L_x_334) ;  /* 0xfffffffc00f08947 */ /* 0x002fea000383ffff */
[----:B------:R-:W-:Y:S05]  /*112f0*/  BRA `(.L_x_365) ;  /* 0xfffffff400647947 */ /* 0x000fea000383ffff */
.L_x_335:
[----:B0-----:R0:W1:Y:S02]  /*11300*/  SYNCS.PHASECHK.TRANS64.TRYWAIT P0, [R9+URZ], R4 ;  /* 0x00000004090075a7 */ /* 0x001064000800017f */
[----:B-1----:R-:W-:Y:S05]  /*11310*/  @!P0 NANOSLEEP.SYNCS 0x989680 ;  /* 0x009896800000895d */ /* 0x002fea0003900000 */
[----:B------:R-:W1:Y:S02]  /*11320*/  @!P0 SYNCS.PHASECHK.TRANS64 P0, [R9+URZ], R4 ;  /* 0x00000004090085a7 */ /* 0x000e64000800007f */
[----:B-1----:R-:W-:Y:S05]  /*11330*/  @!P0 BRA `(.L_x_335) ;  /* 0xfffffffc00f08947 */ /* 0x002fea000383ffff */
[----:B------:R-:W-:Y:S05]  /*11340*/  BRA `(.L_x_366) ;  /* 0xfffffff400747947 */ /* 0x000fea000383ffff */
.L_x_336:
[----:B-1----:R1:W2:Y:S02]  /*11350*/  SYNCS.PHASECHK.TRANS64.TRYWAIT P0, [R6+URZ], R5 ;  /* 0x00000005060075a7 */ /* 0x0022a4000800017f */
[----:B--2---:R-:W-:Y:S05]  /*11360*/  @!P0 NANOSLEEP.SYNCS 0x989680 ;  /* 0x009896800000895d */ /* 0x004fea0003900000 */
[----:B------:R-:W2:Y:S02]  /*11370*/  @!P0 SYNCS.PHASECHK.TRANS64 P0, [R6+URZ], R5 ;  /* 0x00000005060085a7 */ /* 0x000ea4000800007f */
[----:B--2---:R-:W-:Y:S05]  /*11380*/  @!P0 BRA `(.L_x_336) ;  /* 0xfffffffc00f08947 */ /* 0x004fea000383ffff */
[----:B------:R-:W-:Y:S05]  /*11390*/  BRA `(.L_x_367) ;  /* 0xfffffff4007c7947 */ /* 0x000fea000383ffff */
.L_x_368:
[----:B------:R-:W-:-:S00]  /*113a0*/  BRA `(.L_x_368) ;  /* 0xfffffffc00fc7947 */ /* 0x000fc0000383ffff */
[----:B------:R-:W-:-:S00]  /*113b0*/  NOP ;  /* 0x0000000000007918 */ /* 0x000fc00000000000 */
        /* <DEDUP_REMOVED lines=12> */
.L_x_369:


//--------------------- .nv.shared._ZN7cutlass13device_kernelINS_4gemm6kernel13GemmUniversalIN4cute5tupleIJiiiiEEENS1_10collective13CollectiveMmaINS1_37MainloopSm90TmaGmmaWarpSpecializedFP8ILi22ENS5_IJNS4_1CILi1EEESB_SB_EEENS1_32KernelTmaWarpSpecializedPingpongEEENS5_IJNSA_ILi64EEENSA_ILi256EEENSA_ILi32EEEEEENS_12float_e4m3_tENS5_IJlSB_lEEESJ_SK_NS4_8TiledMMAINS4_8MMA_AtomIJNS4_4SM904GMMA31MMA_64x256x32_F32E4M3E4M3_SS_TNILNSO_7ScaleInE1ELSQ_1EEEEEENS4_6LayoutISC_NS5_IJNSA_ILi0EEESU_SU_EEEEENS5_IJNS4_10UnderscoreESX_SX_EEEEENS4_13SM90_TMA_LOADENS4_14ComposedLayoutINS4_7SwizzleILi1ELi4ELi3EEENS4_18smem_ptr_flag_bitsILi8EEENST_INS5_IJNSA_ILi8EEESH_EEENS5_IJSH_SB_EEEEEEEvNS4_8identityES10_S1A_vS1B_EENS_8epilogue10collective6detail29Sm90TmaWarpSpecializedAdapterINS1E_15DefaultEpilogueISJ_SK_SK_NS1D_6thread17LinearCombinationISJ_Li1EffLNS1I_9ScaleType4KindE0ELNS_15FloatRoundStyleE2ESJ_EENS1_15EpilogueDefaultEEEEEvvEEEEvNT_6ParamsE --------------------------
	.section	.nv.shared._ZN7cutlass13device_kernelINS_4gemm6kernel13GemmUniversalIN4cute5tupleIJiiiiEEENS1_10collective13CollectiveMmaINS1_37MainloopSm90TmaGmmaWarpSpecializedFP8ILi22ENS5_IJNS4_1CILi1EEESB_SB_EEENS1_32KernelTmaWarpSpecializedPingpongEEENS5_IJNSA_ILi64EEENSA_ILi256EEENSA_ILi32EEEEEENS_12float_e4m3_tENS5_IJlSB_lEEESJ_SK_NS4_8TiledMMAINS4_8MMA_AtomIJNS4_4SM904GMMA31MMA_64x256x32_F32E4M3E4M3_SS_TNILNSO_7ScaleInE1ELSQ_1EEEEEENS4_6LayoutISC_NS5_IJNSA_ILi0EEESU_SU_EEEEENS5_IJNS4_10UnderscoreESX_SX_EEEEENS4_13SM90_TMA_LOADENS4_14ComposedLayoutINS4_7SwizzleILi1ELi4ELi3EEENS4_18smem_ptr_flag_bitsILi8EEENST_INS5_IJNSA_ILi8EEESH_EEENS5_IJSH_SB_EEEEEEEvNS4_8identityES10_S1A_vS1B_EENS_8epilogue10collective6detail29Sm90TmaWarpSpecializedAdapterINS1E_15DefaultEpilogueISJ_SK_SK_NS1D_6thread17LinearCombinationISJ_Li1EffLNS1I_9ScaleType4KindE0ELNS_15FloatRoundStyleE2ESJ_EENS1_15EpilogueDefaultEEEEEvvEEEEvNT_6ParamsE,"aw",@nobits
	.sectionflags	@""
	.align	16
	.zero		1024


//--------------------- .nv.shared.reserved.0     --------------------------
	.section	.nv.shared.reserved.0,"aw",@nobits
	.weak		__nv_reservedSMEM_offset_0_alias
	.size		__nv_reservedSMEM_offset_0_alias, 0, 0
	.other		__nv_reservedSMEM_offset_0_alias,@"STO_CUDA_RESERVED_SHARED STV_DEFAULT"
__nv_reservedSMEM_offset_0_alias:
	.zero		0


//--------------------- .nv.global                --------------------------
	.section	.nv.global,"aw",@nobits
.nv.global:
	.type		_ZN40_INTERNAL_546bdcbd_4_k_cu_5907d929_296494cute1_E,@object
	.size		_ZN40_INTERNAL_546bdcbd_4_k_cu_5907d929_296494cute1_E,(_ZN40_INTERNAL_546bdcbd_4_k_cu_5907d929_296494cuda3std3__45__cpo6cbeginE - _ZN40_INTERNAL_546bdcbd_4_k_cu_5907d929_296494cute1_E)
_ZN40_INTERNAL_546bdcbd_4_k_cu_5907d929_296494cute1_E:
	.zero		1
	.type		_ZN40_INTERNAL_546bdcbd_4_k_cu_5907d929_296494cuda3std3__45__cpo6cbeginE,@object
	.size		_ZN40_INTERNAL_546bdcbd_4_k_cu_5907d929_296494cuda3std3__45__cpo6cbeginE,(_ZN40_INTERNAL_546bdcbd_4_k_cu_5907d929_296494cuda3std3__48in_placeE - _ZN40_INTERNAL_546bdcbd_4_k_cu_5907d929_296494cuda3std3__45__cpo6cbeginE)
_ZN40_INTERNAL_546bdcbd_4_k_cu_5907d929_296494cuda3std3__45__cpo6cbeginE:
	.zero		1
	.type		_ZN40_INTERNAL_546bdcbd_4_k_cu_5907d929_296494cuda3std3__48in_placeE,@object
	.size		_ZN40_INTERNAL_546bdcbd_4_k_cu_5907d929_296494cuda3std3__48in_placeE,(_ZN40_INTERNAL_546bdcbd_4_k_cu_5907d929_296494cuda3std6ranges3__45__cpo9iter_moveE - _ZN40_INTERNAL_546bdcbd_4_k_cu_5907d929_296494cuda3std3__48in_placeE)
_ZN40_INTERNAL_546bdcbd_4_k_cu_5907d929_296494cuda3std3__48in_placeE:
	.zero		1
	.type		_ZN40_INTERNAL_546bdcbd_4_k_cu_5907d929_296494cuda3std6ranges3__45__cpo9iter_moveE,@object
	.size		_ZN40_INTERNAL_546bdcbd_4_k_cu_5907d929_296494cuda3std6ranges3__45__cpo9iter_moveE,(_ZN40_INTERNAL_546bdcbd_4_k_cu_5907d929_296494cuda3std3__45__cpo5beginE - _ZN40_INTERNAL_546bdcbd_4_k_cu_5907d929_296494cuda3std6ranges3__45__cpo9iter_moveE)
_ZN40_INTERNAL_546bdcbd_4_k_cu_5907d929_296494cuda3std6ranges3__45__cpo9iter_moveE:
	.zero		1
	.type		_ZN40_INTERNAL_546bdcbd_4_k_cu_5907d929_296494cuda3std3__45__cpo5beginE,@object
	.size		_ZN40_INTERNAL_546bdcbd_4_k_cu_5907d929_296494cuda3std3__45__cpo5beginE,(_ZN40_INTERNAL_546bdcbd_4_k_cu_5907d929_296494cuda3std3__442_GLOBAL__N__546bdcbd_4_k_cu_5907d929_296496ignoreE - _ZN40_INTERNAL_546bdcbd_4_k_cu_5907d929_296494cuda3std3__45__cpo5beginE)
_ZN40_INTERNAL_546bdcbd_4_k_cu_5907d929_296494cuda3std3__45__cpo5beginE:
	.zero		1
	.type		_ZN40_INTERNAL_546bdcbd_4_k_cu_5907d929_296494cuda3std3__442_GLOBAL__N__546bdcbd_4_k_cu_5907d929_296496ignoreE,@object
	.size		_ZN40_INTERNAL_546bdcbd_4_k_cu_5907d929_296494cuda3std3__442_GLOBAL__N__546bdcbd_4_k_cu_5907d929_296496ignoreE,(_ZN40_INTERNAL_546bdcbd_4_k_cu_5907d929_296494cute7productE - _ZN40_INTERNAL_546bdcbd_4_k_cu_5907d929_296494cuda3std3__442_GLOBAL__N__546bdcbd_4_k_cu_5907d929_296496ignoreE)
_ZN40_INTERNAL_546bdcbd_4_k_cu_5907d929_296494cuda3std3__442_GLOBAL__N__546bdcbd_4_k_cu_5907d929_296496ignoreE:
	.zero		1
	.type		_ZN40_INTERNAL_546bdcbd_4_k_cu_5907d929_296494cute7productE,@object
	.size		_ZN40_INTERNAL_546bdcbd_4_k_cu_5907d929_296494cute7productE,(_ZN40_INTERNAL_546bdcbd_4_k_cu_5907d929_296494cuda3std3__45__cpo3endE - _ZN40_INTERNAL_546bdcbd_4_k_cu_5907d929_296494cute7productE)
_ZN40_INTERNAL_546bdcbd_4_k_cu_5907d929_296494cute7productE:
	.zero		1
	.type		_ZN40_INTERNAL_546bdcbd_4_k_cu_5907d929_296494cuda3std3__45__cpo3endE,@object
	.size		_ZN40_INTERNAL_546bdcbd_4_k_cu_5907d929_296494cuda3std3__45__cpo3endE,(_ZN40_INTERNAL_546bdcbd_4_k_cu_5907d929_296494cuda3std3__419piecewise_constructE - _ZN40_INTERNAL_546bdcbd_4_k_cu_5907d929_296494cuda3std3__45__cpo3endE)
_ZN40_INTERNAL_546bdcbd_4_k_cu_5907d929_296494cuda3std3__45__cpo3endE:
	.zero		1
	.type		_ZN40_INTERNAL_546bdcbd_4_k_cu_5907d929_296494cuda3std3__419piecewise_constructE,@object
	.size		_ZN40_INTERNAL_546bdcbd_4_k_cu_5907d929_296494cuda3std3__419piecewise_constructE,(_ZN40_INTERNAL_546bdcbd_4_k_cu_5907d929_296494cuda3std3__45__cpo4cendE - _ZN40_INTERNAL_546bdcbd_4_k_cu_5907d929_296494cuda3std3__419piecewise_constructE)
_ZN40_INTERNAL_546bdcbd_4_k_cu_5907d929_296494cuda3std3__419piecewise_constructE:
	.zero		1
	.type		_ZN40_INTERNAL_546bdcbd_4_k_cu_5907d929_296494cuda3std3__45__cpo4cendE,@object
	.size		_ZN40_INTERNAL_546bdcbd_4_k_cu_5907d929_296494cuda3std3__45__cpo4cendE,(_ZN40_INTERNAL_546bdcbd_4_k_cu_5907d929_296494cuda3std6ranges3__45__cpo4swapE - _ZN40_INTERNAL_546bdcbd_4_k_cu_5907d929_296494cuda3std3__45__cpo4cendE)
_ZN40_INTERNAL_546bdcbd_4_k_cu_5907d929_296494cuda3std3__45__cpo4cendE:
	.zero		1
	.type		_ZN40_INTERNAL_546bdcbd_4_k_cu_5907d929_296494cuda3std6ranges3__45__cpo4swapE,@object
	.size		_ZN40_INTERNAL_546bdcbd_4_k_cu_5907d929_296494cuda3std6ranges3__45__cpo4swapE,(.L_7 - _ZN40_INTERNAL_546bdcbd_4_k_cu_5907d929_296494cuda3std6ranges3__45__cpo4swapE)
_ZN40_INTERNAL_546bdcbd_4_k_cu_5907d929_296494cuda3std6ranges3__45__cpo4swapE:
	.zero		1
.L_7:


//--------------------- .nv.constant0._ZN7cutlass13device_kernelINS_4gemm6kernel13GemmUniversalIN4cute5tupleIJiiiiEEENS1_10collective13CollectiveMmaINS1_37MainloopSm90TmaGmmaWarpSpecializedFP8ILi22ENS5_IJNS4_1CILi1EEESB_SB_EEENS1_32KernelTmaWarpSpecializedPingpongEEENS5_IJNSA_ILi64EEENSA_ILi256EEENSA_ILi32EEEEEENS_12float_e4m3_tENS5_IJlSB_lEEESJ_SK_NS4_8TiledMMAINS4_8MMA_AtomIJNS4_4SM904GMMA31MMA_64x256x32_F32E4M3E4M3_SS_TNILNSO_7ScaleInE1ELSQ_1EEEEEENS4_6LayoutISC_NS5_IJNSA_ILi0EEESU_SU_EEEEENS5_IJNS4_10UnderscoreESX_SX_EEEEENS4_13SM90_TMA_LOADENS4_14ComposedLayoutINS4_7SwizzleILi1ELi4ELi3EEENS4_18smem_ptr_flag_bitsILi8EEENST_INS5_IJNSA_ILi8EEESH_EEENS5_IJSH_SB_EEEEEEEvNS4_8identityES10_S1A_vS1B_EENS_8epilogue10collective6detail29Sm90TmaWarpSpecializedAdapterINS1E_15DefaultEpilogueISJ_SK_SK_NS1D_6thread17LinearCombinationISJ_Li1EffLNS1I_9ScaleType4KindE0ELNS_15FloatRoundStyleE2ESJ_EENS1_15EpilogueDefaultEEEEEvvEEEEvNT_6ParamsE --------------------------
	.section	.nv.constant0._ZN7cutlass13device_kernelINS_4gemm6kernel13GemmUniversalIN4cute5tupleIJiiiiEEENS1_10collective13CollectiveMmaINS1_37MainloopSm90TmaGmmaWarpSpecializedFP8ILi22ENS5_IJNS4_1CILi1EEESB_SB_EEENS1_32KernelTmaWarpSpecializedPingpongEEENS5_IJNSA_ILi64EEENSA_ILi256EEENSA_ILi32EEEEEENS_12float_e4m3_tENS5_IJlSB_lEEESJ_SK_NS4_8TiledMMAINS4_8MMA_AtomIJNS4_4SM904GMMA31MMA_64x256x32_F32E4M3E4M3_SS_TNILNSO_7ScaleInE1ELSQ_1EEEEEENS4_6LayoutISC_NS5_IJNSA_ILi0EEESU_SU_EEEEENS5_IJNS4_10UnderscoreESX_SX_EEEEENS4_13SM90_TMA_LOADENS4_14ComposedLayoutINS4_7SwizzleILi1ELi4ELi3EEENS4_18smem_ptr_flag_bitsILi8EEENST_INS5_IJNSA_ILi8EEESH_EEENS5_IJSH_SB_EEEEEEEvNS4_8identityES10_S1A_vS1B_EENS_8epilogue10collective6detail29Sm90TmaWarpSpecializedAdapterINS1E_15DefaultEpilogueISJ_SK_SK_NS1D_6thread17LinearCombinationISJ_Li1EffLNS1I_9ScaleType4KindE0ELNS_15FloatRoundStyleE2ESJ_EENS1_15EpilogueDefaultEEEEEvvEEEEvNT_6ParamsE,"a",@progbits
	.sectionflags	@""
	.align	4
.nv.constant0._ZN7cutlass13device_kernelINS_4gemm6kernel13GemmUniversalIN4cute5tupleIJiiiiEEENS1_10collective13CollectiveMmaINS1_37MainloopSm90TmaGmmaWarpSpecializedFP8ILi22ENS5_IJNS4_1CILi1EEESB_SB_EEENS1_32KernelTmaWarpSpecializedPingpongEEENS5_IJNSA_ILi64EEENSA_ILi256EEENSA_ILi32EEEEEENS_12float_e4m3_tENS5_IJlSB_lEEESJ_SK_NS4_8TiledMMAINS4_8MMA_AtomIJNS4_4SM904GMMA31MMA_64x256x32_F32E4M3E4M3_SS_TNILNSO_7ScaleInE1ELSQ_1EEEEEENS4_6LayoutISC_NS5_IJNSA_ILi0EEESU_SU_EEEEENS5_IJNS4_10UnderscoreESX_SX_EEEEENS4_13SM90_TMA_LOADENS4_14ComposedLayoutINS4_7SwizzleILi1ELi4ELi3EEENS4_18smem_ptr_flag_bitsILi8EEENST_INS5_IJNSA_ILi8EEESH_EEENS5_IJSH_SB_EEEEEEEvNS4_8identityES10_S1A_vS1B_EENS_8epilogue10collective6detail29Sm90TmaWarpSpecializedAdapterINS1E_15DefaultEpilogueISJ_SK_SK_NS1D_6thread17LinearCombinationISJ_Li1EffLNS1I_9ScaleType4KindE0ELNS_15FloatRoundStyleE2ESJ_EENS1_15EpilogueDefaultEEEEEvvEEEEvNT_6ParamsE:
	.zero		1664


//--------------------- SYMBOLS --------------------------

	.type		.nv.reservedSmem.offset0,@object
	.size		.nv.reservedSmem.offset0,0x4
